//
// Generated by NVIDIA NVVM Compiler
//
// Compiler Build ID: CL-36424714
// Cuda compilation tools, release 13.0, V13.0.88
// Based on NVVM 20.0.0
//

.version 9.0
.target sm_100
.address_size 64

	// .globl	mesh_to_particles_2d

.visible .entry mesh_to_particles_2d(
	.param .u64 .ptr .align 1 mesh_to_particles_2d_param_0,
	.param .u64 .ptr .align 1 mesh_to_particles_2d_param_1,
	.param .u32 mesh_to_particles_2d_param_2,
	.param .u64 .ptr .align 1 mesh_to_particles_2d_param_3,
	.param .u64 .ptr .align 1 mesh_to_particles_2d_param_4,
	.param .u64 .ptr .align 1 mesh_to_particles_2d_param_5,
	.param .u64 .ptr .align 1 mesh_to_particles_2d_param_6,
	.param .u64 .ptr .align 1 mesh_to_particles_2d_param_7,
	.param .u64 .ptr .align 1 mesh_to_particles_2d_param_8
)
{
	.reg .b32 	%r<12>;
	.reg .b64 	%rd<30>;
	.reg .b64 	%fd<13>;

	ld.param.u64 	%rd1, [mesh_to_particles_2d_param_0];
	ld.param.u64 	%rd2, [mesh_to_particles_2d_param_1];
	ld.param.u32 	%r1, [mesh_to_particles_2d_param_2];
	ld.param.u64 	%rd3, [mesh_to_particles_2d_param_3];
	ld.param.u64 	%rd4, [mesh_to_particles_2d_param_4];
	ld.param.u64 	%rd5, [mesh_to_particles_2d_param_5];
	ld.param.u64 	%rd6, [mesh_to_particles_2d_param_6];
	ld.param.u64 	%rd7, [mesh_to_particles_2d_param_7];
	ld.param.u64 	%rd8, [mesh_to_particles_2d_param_8];
	cvta.to.global.u64 	%rd9, %rd1;
	cvta.to.global.u64 	%rd10, %rd6;
	cvta.to.global.u64 	%rd11, %rd4;
	cvta.to.global.u64 	%rd12, %rd5;
	cvta.to.global.u64 	%rd13, %rd2;
	cvta.to.global.u64 	%rd14, %rd3;
	cvta.to.global.u64 	%rd15, %rd8;
	cvta.to.global.u64 	%rd16, %rd7;
	mov.u32 	%r2, %ctaid.x;
	mov.u32 	%r3, %ntid.x;
	mov.u32 	%r4, %ntid.y;
	mov.u32 	%r5, %tid.y;
	mov.u32 	%r6, %tid.x;
	mad.lo.s32 	%r7, %r4, %r2, %r5;
	mad.lo.s32 	%r8, %r7, %r3, %r6;
	mul.wide.s32 	%rd17, %r8, 4;
	add.s64 	%rd18, %rd16, %rd17;
	ld.global.u32 	%r9, [%rd18];
	add.s64 	%rd19, %rd15, %rd17;
	ld.global.u32 	%r10, [%rd19];
	mul.wide.s32 	%rd20, %r8, 8;
	add.s64 	%rd21, %rd14, %rd20;
	ld.global.f64 	%fd1, [%rd21];
	mad.lo.s32 	%r11, %r9, %r1, %r10;
	mul.wide.s32 	%rd22, %r11, 8;
	add.s64 	%rd23, %rd13, %rd22;
	ld.global.f64 	%fd2, [%rd23];
	add.s64 	%rd24, %rd12, %rd20;
	ld.global.f64 	%fd3, [%rd24];
	ld.global.f64 	%fd4, [%rd23+8];
	mul.f64 	%fd5, %fd3, %fd4;
	fma.rn.f64 	%fd6, %fd1, %fd2, %fd5;
	add.s64 	%rd25, %rd11, %rd20;
	ld.global.f64 	%fd7, [%rd25];
	mul.wide.s32 	%rd26, %r1, 8;
	add.s64 	%rd27, %rd23, %rd26;
	ld.global.f64 	%fd8, [%rd27];
	fma.rn.f64 	%fd9, %fd7, %fd8, %fd6;
	add.s64 	%rd28, %rd10, %rd20;
	ld.global.f64 	%fd10, [%rd28];
	ld.global.f64 	%fd11, [%rd27+8];
	fma.rn.f64 	%fd12, %fd10, %fd11, %fd9;
	add.s64 	%rd29, %rd9, %rd20;
	st.global.f64 	[%rd29], %fd12;
	ret;

}
	// .globl	field_to_particles_2d
.visible .entry field_to_particles_2d(
	.param .u64 .ptr .align 1 field_to_particles_2d_param_0,
	.param .u64 .ptr .align 1 field_to_particles_2d_param_1,
	.param .u64 .ptr .align 1 field_to_particles_2d_param_2,
	.param .u64 .ptr .align 1 field_to_particles_2d_param_3,
	.param .u32 field_to_particles_2d_param_4,
	.param .u64 .ptr .align 1 field_to_particles_2d_param_5,
	.param .u64 .ptr .align 1 field_to_particles_2d_param_6,
	.param .u64 .ptr .align 1 field_to_particles_2d_param_7,
	.param .u64 .ptr .align 1 field_to_particles_2d_param_8,
	.param .u64 .ptr .align 1 field_to_particles_2d_param_9,
	.param .u64 .ptr .align 1 field_to_particles_2d_param_10
)
{
	.reg .b32 	%r<12>;
	.reg .b64 	%rd<37>;
	.reg .b64 	%fd<25>;

	ld.param.u64 	%rd1, [field_to_particles_2d_param_0];
	ld.param.u64 	%rd2, [field_to_particles_2d_param_1];
	ld.param.u64 	%rd3, [field_to_particles_2d_param_2];
	ld.param.u64 	%rd4, [field_to_particles_2d_param_3];
	ld.param.u32 	%r1, [field_to_particles_2d_param_4];
	ld.param.u64 	%rd5, [field_to_particles_2d_param_5];
	ld.param.u64 	%rd6, [field_to_particles_2d_param_6];
	ld.param.u64 	%rd7, [field_to_particles_2d_param_7];
	ld.param.u64 	%rd8, [field_to_particles_2d_param_8];
	ld.param.u64 	%rd9, [field_to_particles_2d_param_9];
	ld.param.u64 	%rd10, [field_to_particles_2d_param_10];
	cvta.to.global.u64 	%rd11, %rd2;
	cvta.to.global.u64 	%rd12, %rd4;
	cvta.to.global.u64 	%rd13, %rd1;
	cvta.to.global.u64 	%rd14, %rd8;
	cvta.to.global.u64 	%rd15, %rd6;
	cvta.to.global.u64 	%rd16, %rd7;
	cvta.to.global.u64 	%rd17, %rd3;
	cvta.to.global.u64 	%rd18, %rd5;
	cvta.to.global.u64 	%rd19, %rd9;
	cvta.to.global.u64 	%rd20, %rd10;
	mov.u32 	%r2, %ctaid.x;
	mov.u32 	%r3, %ntid.x;
	mov.u32 	%r4, %ntid.y;
	mov.u32 	%r5, %tid.y;
	mov.u32 	%r6, %tid.x;
	mad.lo.s32 	%r7, %r4, %r2, %r5;
	mad.lo.s32 	%r8, %r7, %r3, %r6;
	mul.wide.s32 	%rd21, %r8, 4;
	add.s64 	%rd22, %rd20, %rd21;
	ld.global.u32 	%r9, [%rd22];
	add.s64 	%rd23, %rd19, %rd21;
	ld.global.u32 	%r10, [%rd23];
	mul.wide.s32 	%rd24, %r8, 8;
	add.s64 	%rd25, %rd18, %rd24;
	ld.global.f64 	%fd1, [%rd25];
	mad.lo.s32 	%r11, %r10, %r1, %r9;
	mul.wide.s32 	%rd26, %r11, 8;
	add.s64 	%rd27, %rd17, %rd26;
	ld.global.f64 	%fd2, [%rd27];
	add.s64 	%rd28, %rd16, %rd24;
	ld.global.f64 	%fd3, [%rd28];
	ld.global.f64 	%fd4, [%rd27+8];
	mul.f64 	%fd5, %fd3, %fd4;
	fma.rn.f64 	%fd6, %fd1, %fd2, %fd5;
	add.s64 	%rd29, %rd15, %rd24;
	ld.global.f64 	%fd7, [%rd29];
	mul.wide.s32 	%rd30, %r1, 8;
	add.s64 	%rd31, %rd27, %rd30;
	ld.global.f64 	%fd8, [%rd31];
	fma.rn.f64 	%fd9, %fd7, %fd8, %fd6;
	add.s64 	%rd32, %rd14, %rd24;
	ld.global.f64 	%fd10, [%rd32];
	ld.global.f64 	%fd11, [%rd31+8];
	fma.rn.f64 	%fd12, %fd10, %fd11, %fd9;
	add.s64 	%rd33, %rd13, %rd24;
	st.global.f64 	[%rd33], %fd12;
	ld.global.f64 	%fd13, [%rd25];
	add.s64 	%rd34, %rd12, %rd26;
	ld.global.f64 	%fd14, [%rd34];
	ld.global.f64 	%fd15, [%rd28];
	ld.global.f64 	%fd16, [%rd34+8];
	mul.f64 	%fd17, %fd15, %fd16;
	fma.rn.f64 	%fd18, %fd13, %fd14, %fd17;
	ld.global.f64 	%fd19, [%rd29];
	add.s64 	%rd35, %rd34, %rd30;
	ld.global.f64 	%fd20, [%rd35];
	fma.rn.f64 	%fd21, %fd19, %fd20, %fd18;
	ld.global.f64 	%fd22, [%rd32];
	ld.global.f64 	%fd23, [%rd35+8];
	fma.rn.f64 	%fd24, %fd22, %fd23, %fd21;
	add.s64 	%rd36, %rd11, %rd24;
	st.global.f64 	[%rd36], %fd24;
	ret;

}
	// .globl	field_to_particles_3d
.visible .entry field_to_particles_3d(
	.param .u64 .ptr .align 1 field_to_particles_3d_param_0,
	.param .u64 .ptr .align 1 field_to_particles_3d_param_1,
	.param .u64 .ptr .align 1 field_to_particles_3d_param_2,
	.param .u64 .ptr .align 1 field_to_particles_3d_param_3,
	.param .u64 .ptr .align 1 field_to_particles_3d_param_4,
	.param .u64 .ptr .align 1 field_to_particles_3d_param_5,
	.param .u32 field_to_particles_3d_param_6,
	.param .u32 field_to_particles_3d_param_7,
	.param .u64 .ptr .align 1 field_to_particles_3d_param_8,
	.param .u64 .ptr .align 1 field_to_particles_3d_param_9,
	.param .u64 .ptr .align 1 field_to_particles_3d_param_10,
	.param .u64 .ptr .align 1 field_to_particles_3d_param_11,
	.param .u64 .ptr .align 1 field_to_particles_3d_param_12,
	.param .u64 .ptr .align 1 field_to_particles_3d_param_13,
	.param .u64 .ptr .align 1 field_to_particles_3d_param_14,
	.param .u64 .ptr .align 1 field_to_particles_3d_param_15,
	.param .u64 .ptr .align 1 field_to_particles_3d_param_16,
	.param .u64 .ptr .align 1 field_to_particles_3d_param_17,
	.param .u64 .ptr .align 1 field_to_particles_3d_param_18
)
{
	.reg .b32 	%r<16>;
	.reg .b64 	%rd<66>;
	.reg .b64 	%fd<73>;

	ld.param.u64 	%rd1, [field_to_particles_3d_param_0];
	ld.param.u64 	%rd2, [field_to_particles_3d_param_1];
	ld.param.u64 	%rd3, [field_to_particles_3d_param_2];
	ld.param.u64 	%rd4, [field_to_particles_3d_param_3];
	ld.param.u64 	%rd5, [field_to_particles_3d_param_4];
	ld.param.u64 	%rd6, [field_to_particles_3d_param_5];
	ld.param.u32 	%r1, [field_to_particles_3d_param_6];
	ld.param.u32 	%r2, [field_to_particles_3d_param_7];
	ld.param.u64 	%rd7, [field_to_particles_3d_param_8];
	ld.param.u64 	%rd8, [field_to_particles_3d_param_9];
	ld.param.u64 	%rd9, [field_to_particles_3d_param_10];
	ld.param.u64 	%rd10, [field_to_particles_3d_param_11];
	ld.param.u64 	%rd11, [field_to_particles_3d_param_12];
	ld.param.u64 	%rd12, [field_to_particles_3d_param_13];
	ld.param.u64 	%rd13, [field_to_particles_3d_param_14];
	ld.param.u64 	%rd14, [field_to_particles_3d_param_15];
	ld.param.u64 	%rd15, [field_to_particles_3d_param_16];
	ld.param.u64 	%rd16, [field_to_particles_3d_param_17];
	ld.param.u64 	%rd17, [field_to_particles_3d_param_18];
	cvta.to.global.u64 	%rd18, %rd3;
	cvta.to.global.u64 	%rd19, %rd6;
	cvta.to.global.u64 	%rd20, %rd2;
	cvta.to.global.u64 	%rd21, %rd5;
	cvta.to.global.u64 	%rd22, %rd1;
	cvta.to.global.u64 	%rd23, %rd14;
	cvta.to.global.u64 	%rd24, %rd12;
	cvta.to.global.u64 	%rd25, %rd13;
	cvta.to.global.u64 	%rd26, %rd11;
	cvta.to.global.u64 	%rd27, %rd10;
	cvta.to.global.u64 	%rd28, %rd8;
	cvta.to.global.u64 	%rd29, %rd9;
	cvta.to.global.u64 	%rd30, %rd4;
	cvta.to.global.u64 	%rd31, %rd7;
	cvta.to.global.u64 	%rd32, %rd17;
	cvta.to.global.u64 	%rd33, %rd16;
	cvta.to.global.u64 	%rd34, %rd15;
	mov.u32 	%r3, %ctaid.x;
	mov.u32 	%r4, %ntid.x;
	mov.u32 	%r5, %ntid.y;
	mov.u32 	%r6, %tid.y;
	mov.u32 	%r7, %tid.x;
	mad.lo.s32 	%r8, %r5, %r3, %r6;
	mad.lo.s32 	%r9, %r8, %r4, %r7;
	mul.wide.s32 	%rd35, %r9, 4;
	add.s64 	%rd36, %rd34, %rd35;
	ld.global.u32 	%r10, [%rd36];
	add.s64 	%rd37, %rd33, %rd35;
	ld.global.u32 	%r11, [%rd37];
	add.s64 	%rd38, %rd32, %rd35;
	ld.global.u32 	%r12, [%rd38];
	mul.wide.s32 	%rd39, %r9, 8;
	add.s64 	%rd40, %rd31, %rd39;
	ld.global.f64 	%fd1, [%rd40];
	mad.lo.s32 	%r13, %r10, %r1, %r11;
	mul.lo.s32 	%r14, %r2, %r1;
	mad.lo.s32 	%r15, %r14, %r12, %r13;
	mul.wide.s32 	%rd41, %r15, 8;
	add.s64 	%rd42, %rd30, %rd41;
	ld.global.f64 	%fd2, [%rd42];
	add.s64 	%rd43, %rd29, %rd39;
	ld.global.f64 	%fd3, [%rd43];
	ld.global.f64 	%fd4, [%rd42+8];
	mul.f64 	%fd5, %fd3, %fd4;
	fma.rn.f64 	%fd6, %fd1, %fd2, %fd5;
	add.s64 	%rd44, %rd28, %rd39;
	ld.global.f64 	%fd7, [%rd44];
	mul.wide.s32 	%rd45, %r1, 8;
	add.s64 	%rd46, %rd42, %rd45;
	ld.global.f64 	%fd8, [%rd46];
	fma.rn.f64 	%fd9, %fd7, %fd8, %fd6;
	add.s64 	%rd47, %rd27, %rd39;
	ld.global.f64 	%fd10, [%rd47];
	ld.global.f64 	%fd11, [%rd46+8];
	fma.rn.f64 	%fd12, %fd10, %fd11, %fd9;
	add.s64 	%rd48, %rd26, %rd39;
	ld.global.f64 	%fd13, [%rd48];
	mul.wide.s32 	%rd49, %r14, 8;
	add.s64 	%rd50, %rd42, %rd49;
	ld.global.f64 	%fd14, [%rd50];
	fma.rn.f64 	%fd15, %fd13, %fd14, %fd12;
	add.s64 	%rd51, %rd25, %rd39;
	ld.global.f64 	%fd16, [%rd51];
	ld.global.f64 	%fd17, [%rd50+8];
	fma.rn.f64 	%fd18, %fd16, %fd17, %fd15;
	add.s64 	%rd52, %rd24, %rd39;
	ld.global.f64 	%fd19, [%rd52];
	add.s64 	%rd53, %rd50, %rd45;
	ld.global.f64 	%fd20, [%rd53];
	fma.rn.f64 	%fd21, %fd19, %fd20, %fd18;
	add.s64 	%rd54, %rd23, %rd39;
	ld.global.f64 	%fd22, [%rd54];
	ld.global.f64 	%fd23, [%rd53+8];
	fma.rn.f64 	%fd24, %fd22, %fd23, %fd21;
	add.s64 	%rd55, %rd22, %rd39;
	st.global.f64 	[%rd55], %fd24;
	ld.global.f64 	%fd25, [%rd40];
	add.s64 	%rd56, %rd21, %rd41;
	ld.global.f64 	%fd26, [%rd56];
	ld.global.f64 	%fd27, [%rd43];
	ld.global.f64 	%fd28, [%rd56+8];
	mul.f64 	%fd29, %fd27, %fd28;
	fma.rn.f64 	%fd30, %fd25, %fd26, %fd29;
	ld.global.f64 	%fd31, [%rd44];
	add.s64 	%rd57, %rd56, %rd45;
	ld.global.f64 	%fd32, [%rd57];
	fma.rn.f64 	%fd33, %fd31, %fd32, %fd30;
	ld.global.f64 	%fd34, [%rd47];
	ld.global.f64 	%fd35, [%rd57+8];
	fma.rn.f64 	%fd36, %fd34, %fd35, %fd33;
	ld.global.f64 	%fd37, [%rd48];
	add.s64 	%rd58, %rd56, %rd49;
	ld.global.f64 	%fd38, [%rd58];
	fma.rn.f64 	%fd39, %fd37, %fd38, %fd36;
	ld.global.f64 	%fd40, [%rd51];
	ld.global.f64 	%fd41, [%rd58+8];
	fma.rn.f64 	%fd42, %fd40, %fd41, %fd39;
	ld.global.f64 	%fd43, [%rd52];
	add.s64 	%rd59, %rd58, %rd45;
	ld.global.f64 	%fd44, [%rd59];
	fma.rn.f64 	%fd45, %fd43, %fd44, %fd42;
	ld.global.f64 	%fd46, [%rd54];
	ld.global.f64 	%fd47, [%rd59+8];
	fma.rn.f64 	%fd48, %fd46, %fd47, %fd45;
	add.s64 	%rd60, %rd20, %rd39;
	st.global.f64 	[%rd60], %fd48;
	ld.global.f64 	%fd49, [%rd40];
	add.s64 	%rd61, %rd19, %rd41;
	ld.global.f64 	%fd50, [%rd61];
	ld.global.f64 	%fd51, [%rd43];
	ld.global.f64 	%fd52, [%rd61+8];
	mul.f64 	%fd53, %fd51, %fd52;
	fma.rn.f64 	%fd54, %fd49, %fd50, %fd53;
	ld.global.f64 	%fd55, [%rd44];
	add.s64 	%rd62, %rd61, %rd45;
	ld.global.f64 	%fd56, [%rd62];
	fma.rn.f64 	%fd57, %fd55, %fd56, %fd54;
	ld.global.f64 	%fd58, [%rd47];
	ld.global.f64 	%fd59, [%rd62+8];
	fma.rn.f64 	%fd60, %fd58, %fd59, %fd57;
	ld.global.f64 	%fd61, [%rd48];
	add.s64 	%rd63, %rd61, %rd49;
	ld.global.f64 	%fd62, [%rd63];
	fma.rn.f64 	%fd63, %fd61, %fd62, %fd60;
	ld.global.f64 	%fd64, [%rd51];
	ld.global.f64 	%fd65, [%rd63+8];
	fma.rn.f64 	%fd66, %fd64, %fd65, %fd63;
	ld.global.f64 	%fd67, [%rd52];
	add.s64 	%rd64, %rd63, %rd45;
	ld.global.f64 	%fd68, [%rd64];
	fma.rn.f64 	%fd69, %fd67, %fd68, %fd66;
	ld.global.f64 	%fd70, [%rd54];
	ld.global.f64 	%fd71, [%rd64+8];
	fma.rn.f64 	%fd72, %fd70, %fd71, %fd69;
	add.s64 	%rd65, %rd18, %rd39;
	st.global.f64 	[%rd65], %fd72;
	ret;

}
	// .globl	mesh_to_particles_3d
.visible .entry mesh_to_particles_3d(
	.param .u64 .ptr .align 1 mesh_to_particles_3d_param_0,
	.param .u64 .ptr .align 1 mesh_to_particles_3d_param_1,
	.param .u32 mesh_to_particles_3d_param_2,
	.param .u32 mesh_to_particles_3d_param_3,
	.param .u64 .ptr .align 1 mesh_to_particles_3d_param_4,
	.param .u64 .ptr .align 1 mesh_to_particles_3d_param_5,
	.param .u64 .ptr .align 1 mesh_to_particles_3d_param_6,
	.param .u64 .ptr .align 1 mesh_to_particles_3d_param_7,
	.param .u64 .ptr .align 1 mesh_to_particles_3d_param_8,
	.param .u64 .ptr .align 1 mesh_to_particles_3d_param_9,
	.param .u64 .ptr .align 1 mesh_to_particles_3d_param_10,
	.param .u64 .ptr .align 1 mesh_to_particles_3d_param_11,
	.param .u64 .ptr .align 1 mesh_to_particles_3d_param_12,
	.param .u64 .ptr .align 1 mesh_to_particles_3d_param_13,
	.param .u64 .ptr .align 1 mesh_to_particles_3d_param_14
)
{
	.reg .b32 	%r<16>;
	.reg .b64 	%rd<48>;
	.reg .b64 	%fd<25>;

	ld.param.u64 	%rd1, [mesh_to_particles_3d_param_0];
	ld.param.u64 	%rd2, [mesh_to_particles_3d_param_1];
	ld.param.u32 	%r1, [mesh_to_particles_3d_param_2];
	ld.param.u32 	%r2, [mesh_to_particles_3d_param_3];
	ld.param.u64 	%rd3, [mesh_to_particles_3d_param_4];
	ld.param.u64 	%rd4, [mesh_to_particles_3d_param_5];
	ld.param.u64 	%rd5, [mesh_to_particles_3d_param_6];
	ld.param.u64 	%rd6, [mesh_to_particles_3d_param_7];
	ld.param.u64 	%rd7, [mesh_to_particles_3d_param_8];
	ld.param.u64 	%rd8, [mesh_to_particles_3d_param_9];
	ld.param.u64 	%rd9, [mesh_to_particles_3d_param_10];
	ld.param.u64 	%rd10, [mesh_to_particles_3d_param_11];
	ld.param.u64 	%rd11, [mesh_to_particles_3d_param_12];
	ld.param.u64 	%rd12, [mesh_to_particles_3d_param_13];
	ld.param.u64 	%rd13, [mesh_to_particles_3d_param_14];
	cvta.to.global.u64 	%rd14, %rd1;
	cvta.to.global.u64 	%rd15, %rd10;
	cvta.to.global.u64 	%rd16, %rd8;
	cvta.to.global.u64 	%rd17, %rd9;
	cvta.to.global.u64 	%rd18, %rd7;
	cvta.to.global.u64 	%rd19, %rd6;
	cvta.to.global.u64 	%rd20, %rd4;
	cvta.to.global.u64 	%rd21, %rd5;
	cvta.to.global.u64 	%rd22, %rd2;
	cvta.to.global.u64 	%rd23, %rd3;
	cvta.to.global.u64 	%rd24, %rd13;
	cvta.to.global.u64 	%rd25, %rd12;
	cvta.to.global.u64 	%rd26, %rd11;
	mov.u32 	%r3, %ctaid.x;
	mov.u32 	%r4, %ntid.x;
	mov.u32 	%r5, %ntid.y;
	mov.u32 	%r6, %tid.y;
	mov.u32 	%r7, %tid.x;
	mad.lo.s32 	%r8, %r5, %r3, %r6;
	mad.lo.s32 	%r9, %r8, %r4, %r7;
	mul.wide.s32 	%rd27, %r9, 4;
	add.s64 	%rd28, %rd26, %rd27;
	ld.global.u32 	%r10, [%rd28];
	add.s64 	%rd29, %rd25, %rd27;
	ld.global.u32 	%r11, [%rd29];
	add.s64 	%rd30, %rd24, %rd27;
	ld.global.u32 	%r12, [%rd30];
	mul.wide.s32 	%rd31, %r9, 8;
	add.s64 	%rd32, %rd23, %rd31;
	ld.global.f64 	%fd1, [%rd32];
	mad.lo.s32 	%r13, %r10, %r1, %r11;
	mul.lo.s32 	%r14, %r2, %r1;
	mad.lo.s32 	%r15, %r14, %r12, %r13;
	mul.wide.s32 	%rd33, %r15, 8;
	add.s64 	%rd34, %rd22, %rd33;
	ld.global.f64 	%fd2, [%rd34];
	add.s64 	%rd35, %rd21, %rd31;
	ld.global.f64 	%fd3, [%rd35];
	ld.global.f64 	%fd4, [%rd34+8];
	mul.f64 	%fd5, %fd3, %fd4;
	fma.rn.f64 	%fd6, %fd1, %fd2, %fd5;
	add.s64 	%rd36, %rd20, %rd31;
	ld.global.f64 	%fd7, [%rd36];
	mul.wide.s32 	%rd37, %r1, 8;
	add.s64 	%rd38, %rd34, %rd37;
	ld.global.f64 	%fd8, [%rd38];
	fma.rn.f64 	%fd9, %fd7, %fd8, %fd6;
	add.s64 	%rd39, %rd19, %rd31;
	ld.global.f64 	%fd10, [%rd39];
	ld.global.f64 	%fd11, [%rd38+8];
	fma.rn.f64 	%fd12, %fd10, %fd11, %fd9;
	add.s64 	%rd40, %rd18, %rd31;
	ld.global.f64 	%fd13, [%rd40];
	mul.wide.s32 	%rd41, %r14, 8;
	add.s64 	%rd42, %rd34, %rd41;
	ld.global.f64 	%fd14, [%rd42];
	fma.rn.f64 	%fd15, %fd13, %fd14, %fd12;
	add.s64 	%rd43, %rd17, %rd31;
	ld.global.f64 	%fd16, [%rd43];
	ld.global.f64 	%fd17, [%rd42+8];
	fma.rn.f64 	%fd18, %fd16, %fd17, %fd15;
	add.s64 	%rd44, %rd16, %rd31;
	ld.global.f64 	%fd19, [%rd44];
	add.s64 	%rd45, %rd42, %rd37;
	ld.global.f64 	%fd20, [%rd45];
	fma.rn.f64 	%fd21, %fd19, %fd20, %fd18;
	add.s64 	%rd46, %rd15, %rd31;
	ld.global.f64 	%fd22, [%rd46];
	ld.global.f64 	%fd23, [%rd45+8];
	fma.rn.f64 	%fd24, %fd22, %fd23, %fd21;
	add.s64 	%rd47, %rd14, %rd31;
	st.global.f64 	[%rd47], %fd24;
	ret;

}


// ===== COMPILED SASS (sm_100) =====

	.target	sm_100

	.elftype	@"ET_EXEC"


//--------------------- .note.nv.tkinfo           --------------------------
	.section	.note.nv.tkinfo,"",@"SHT_NOTE"
	.sectionflags	@"SHF_NOTE_NV_TKINFO"
	.tkinfo
        /*0018*/ 	.word	0x00000002
        /*0030*/ 	.string	""
        /*0030*/ 	.string	"ptxas"
        /*0030*/ 	.string	"Cuda compilation tools, release 13.0, V13.0.88"
        /*0030*/ 	.string	"Build cuda_13.0.r13.0/compiler.36424714_0"
        /*0030*/ 	.string	"-arch sm_100 -m 64 "



//--------------------- .note.nv.cuinfo           --------------------------
	.section	.note.nv.cuinfo,"",@"SHT_NOTE"
	.sectionflags	@"SHF_NOTE_NV_CUINFO"
        /*0018*/ 	.short	0x0002
        /*001a*/ 	.short	0x0064
        /*001c*/ 	.short	0x0082
	.zero		2


//--------------------- .nv.info                  --------------------------
	.section	.nv.info,"",@"SHT_CUDA_INFO"
	.align	4


	//----- nvinfo : EIATTR_REGCOUNT
	.align		4
        /*0000*/ 	.byte	0x04, 0x2f
        /*0002*/ 	.short	(.L_1 - .L_0)
	.align		4
.L_0:
        /*0004*/ 	.word	index@(mesh_to_particles_2d)
        /*0008*/ 	.word	0x00000018


	//----- nvinfo : EIATTR_FRAME_SIZE
	.align		4
.L_1:
        /*000c*/ 	.byte	0x04, 0x11
        /*000e*/ 	.short	(.L_3 - .L_2)
	.align		4
.L_2:
        /*0010*/ 	.word	index@(mesh_to_particles_2d)
        /*0014*/ 	.word	0x00000000


	//----- nvinfo : EIATTR_REGCOUNT
	.align		4
.L_3:
        /*0018*/ 	.byte	0x04, 0x2f
        /*001a*/ 	.short	(.L_5 - .L_4)
	.align		4
.L_4:
        /*001c*/ 	.word	index@(field_to_particles_2d)
        /*0020*/ 	.word	0x00000020


	//----- nvinfo : EIATTR_FRAME_SIZE
	.align		4
.L_5:
        /*0024*/ 	.byte	0x04, 0x11
        /*0026*/ 	.short	(.L_7 - .L_6)
	.align		4
.L_6:
        /*0028*/ 	.word	index@(field_to_particles_2d)
        /*002c*/ 	.word	0x00000000


	//----- nvinfo : EIATTR_REGCOUNT
	.align		4
.L_7:
        /*0030*/ 	.byte	0x04, 0x2f
        /*0032*/ 	.short	(.L_9 - .L_8)
	.align		4
.L_8:
        /*0034*/ 	.word	index@(field_to_particles_3d)
        /*0038*/ 	.word	0x00000028


	//----- nvinfo : EIATTR_FRAME_SIZE
	.align		4
.L_9:
        /*003c*/ 	.byte	0x04, 0x11
        /*003e*/ 	.short	(.L_11 - .L_10)
	.align		4
.L_10:
        /*0040*/ 	.word	index@(field_to_particles_3d)
        /*0044*/ 	.word	0x00000000


	//----- nvinfo : EIATTR_REGCOUNT
	.align		4
.L_11:
        /*0048*/ 	.byte	0x04, 0x2f
        /*004a*/ 	.short	(.L_13 - .L_12)
	.align		4
.L_12:
        /*004c*/ 	.word	index@(mesh_to_particles_3d)
        /*0050*/ 	.word	0x00000020


	//----- nvinfo : EIATTR_FRAME_SIZE
	.align		4
.L_13:
        /*0054*/ 	.byte	0x04, 0x11
        /*0056*/ 	.short	(.L_15 - .L_14)
	.align		4
.L_14:
        /*0058*/ 	.word	index@(mesh_to_particles_3d)
        /*005c*/ 	.word	0x00000000


	//----- nvinfo : EIATTR_MIN_STACK_SIZE
	.align		4
.L_15:
        /*0060*/ 	.byte	0x04, 0x12
        /*0062*/ 	.short	(.L_17 - .L_16)
	.align		4
.L_16:
        /*0064*/ 	.word	index@(mesh_to_particles_3d)
        /*0068*/ 	.word	0x00000000


	//----- nvinfo : EIATTR_MIN_STACK_SIZE
	.align		4
.L_17:
        /*006c*/ 	.byte	0x04, 0x12
        /*006e*/ 	.short	(.L_19 - .L_18)
	.align		4
.L_18:
        /*0070*/ 	.word	index@(field_to_particles_3d)
        /*0074*/ 	.word	0x00000000


	//----- nvinfo : EIATTR_MIN_STACK_SIZE
	.align		4
.L_19:
        /*0078*/ 	.byte	0x04, 0x12
        /*007a*/ 	.short	(.L_21 - .L_20)
	.align		4
.L_20:
        /*007c*/ 	.word	index@(field_to_particles_2d)
        /*0080*/ 	.word	0x00000000


	//----- nvinfo : EIATTR_MIN_STACK_SIZE
	.align		4
.L_21:
        /*0084*/ 	.byte	0x04, 0x12
        /*0086*/ 	.short	(.L_23 - .L_22)
	.align		4
.L_22:
        /*0088*/ 	.word	index@(mesh_to_particles_2d)
        /*008c*/ 	.word	0x00000000
.L_23:


//--------------------- .nv.compat                --------------------------
	.section	.nv.compat,"",@"SHT_CUDA_COMPAT_INFO"
	.align	4
        /*0000*/ 	.byte	0x02, 0x09, 0x00, 0x00, 0x02, 0x02, 0x01, 0x00, 0x02, 0x05, 0x05, 0x00, 0x03, 0x07, 0x01, 0x01
        /*0010*/ 	.byte	0x02, 0x03, 0x00, 0x00, 0x02, 0x06, 0x01, 0x00, 0x04, 0x0b, 0x08, 0x00, 0x01, 0x00, 0x00, 0x00
        /*0020*/ 	.byte	0x00, 0x00, 0x00, 0x00


//--------------------- .nv.info.mesh_to_particles_3d --------------------------
	.section	.nv.info.mesh_to_particles_3d,"",@"SHT_CUDA_INFO"
	.sectionflags	@""
	.align	4


	//----- nvinfo : EIATTR_CUDA_API_VERSION
	.align		4
        /*0000*/ 	.byte	0x04, 0x37
        /*0002*/ 	.short	(.L_25 - .L_24)
.L_24:
        /*0004*/ 	.word	0x00000082


	//----- nvinfo : EIATTR_KPARAM_INFO
	.align		4
.L_25:
        /*0008*/ 	.byte	0x04, 0x17
        /*000a*/ 	.short	(.L_27 - .L_26)
.L_26:
        /*000c*/ 	.word	0x00000000
        /*0010*/ 	.short	0x000e
        /*0012*/ 	.short	0x0068
        /*0014*/ 	.byte	0x00, 0xf5, 0x21, 0x00


	//----- nvinfo : EIATTR_KPARAM_INFO
	.align		4
.L_27:
        /*0018*/ 	.byte	0x04, 0x17
        /*001a*/ 	.short	(.L_29 - .L_28)
.L_28:
        /*001c*/ 	.word	0x00000000
        /*0020*/ 	.short	0x000d
        /*0022*/ 	.short	0x0060
        /*0024*/ 	.byte	0x00, 0xf5, 0x21, 0x00


	//----- nvinfo : EIATTR_KPARAM_INFO
	.align		4
.L_29:
        /*0028*/ 	.byte	0x04, 0x17
        /*002a*/ 	.short	(.L_31 - .L_30)
.L_30:
        /*002c*/ 	.word	0x00000000
        /*0030*/ 	.short	0x000c
        /*0032*/ 	.short	0x0058
        /*0034*/ 	.byte	0x00, 0xf5, 0x21, 0x00


	//----- nvinfo : EIATTR_KPARAM_INFO
	.align		4
.L_31:
        /*0038*/ 	.byte	0x04, 0x17
        /*003a*/ 	.short	(.L_33 - .L_32)
.L_32:
        /*003c*/ 	.word	0x00000000
        /*0040*/ 	.short	0x000b
        /*0042*/ 	.short	0x0050
        /*0044*/ 	.byte	0x00, 0xf5, 0x21, 0x00


	//----- nvinfo : EIATTR_KPARAM_INFO
	.align		4
.L_33:
        /*0048*/ 	.byte	0x04, 0x17
        /*004a*/ 	.short	(.L_35 - .L_34)
.L_34:
        /*004c*/ 	.word	0x00000000
        /*0050*/ 	.short	0x000a
        /*0052*/ 	.short	0x0048
        /*0054*/ 	.byte	0x00, 0xf5, 0x21, 0x00


	//----- nvinfo : EIATTR_KPARAM_INFO
	.align		4
.L_35:
        /*0058*/ 	.byte	0x04, 0x17
        /*005a*/ 	.short	(.L_37 - .L_36)
.L_36:
        /*005c*/ 	.word	0x00000000
        /*0060*/ 	.short	0x0009
        /*0062*/ 	.short	0x0040
        /*0064*/ 	.byte	0x00, 0xf5, 0x21, 0x00


	//----- nvinfo : EIATTR_KPARAM_INFO
	.align		4
.L_37:
        /*0068*/ 	.byte	0x04, 0x17
        /*006a*/ 	.short	(.L_39 - .L_38)
.L_38:
        /*006c*/ 	.word	0x00000000
        /*0070*/ 	.short	0x0008
        /*0072*/ 	.short	0x0038
        /*0074*/ 	.byte	0x00, 0xf5, 0x21, 0x00


	//----- nvinfo : EIATTR_KPARAM_INFO
	.align		4
.L_39:
        /*0078*/ 	.byte	0x04, 0x17
        /*007a*/ 	.short	(.L_41 - .L_40)
.L_40:
        /*007c*/ 	.word	0x00000000
        /*0080*/ 	.short	0x0007
        /*0082*/ 	.short	0x0030
        /*0084*/ 	.byte	0x00, 0xf5, 0x21, 0x00


	//----- nvinfo : EIATTR_KPARAM_INFO
	.align		4
.L_41:
        /*0088*/ 	.byte	0x04, 0x17
        /*008a*/ 	.short	(.L_43 - .L_42)
.L_42:
        /*008c*/ 	.word	0x00000000
        /*0090*/ 	.short	0x0006
        /*0092*/ 	.short	0x0028
        /*0094*/ 	.byte	0x00, 0xf5, 0x21, 0x00


	//----- nvinfo : EIATTR_KPARAM_INFO
	.align		4
.L_43:
        /*0098*/ 	.byte	0x04, 0x17
        /*009a*/ 	.short	(.L_45 - .L_44)
.L_44:
        /*009c*/ 	.word	0x00000000
        /*00a0*/ 	.short	0x0005
        /*00a2*/ 	.short	0x0020
        /*00a4*/ 	.byte	0x00, 0xf5, 0x21, 0x00


	//----- nvinfo : EIATTR_KPARAM_INFO
	.align		4
.L_45:
        /*00a8*/ 	.byte	0x04, 0x17
        /*00aa*/ 	.short	(.L_47 - .L_46)
.L_46:
        /*00ac*/ 	.word	0x00000000
        /*00b0*/ 	.short	0x0004
        /*00b2*/ 	.short	0x0018
        /*00b4*/ 	.byte	0x00, 0xf5, 0x21, 0x00


	//----- nvinfo : EIATTR_KPARAM_INFO
	.align		4
.L_47:
        /*00b8*/ 	.byte	0x04, 0x17
        /*00ba*/ 	.short	(.L_49 - .L_48)
.L_48:
        /*00bc*/ 	.word	0x00000000
        /*00c0*/ 	.short	0x0003
        /*00c2*/ 	.short	0x0014
        /*00c4*/ 	.byte	0x00, 0xf0, 0x11, 0x00


	//----- nvinfo : EIATTR_KPARAM_INFO
	.align		4
.L_49:
        /*00c8*/ 	.byte	0x04, 0x17
        /*00ca*/ 	.short	(.L_51 - .L_50)
.L_50:
        /*00cc*/ 	.word	0x00000000
        /*00d0*/ 	.short	0x0002
        /*00d2*/ 	.short	0x0010
        /*00d4*/ 	.byte	0x00, 0xf0, 0x11, 0x00


	//----- nvinfo : EIATTR_KPARAM_INFO
	.align		4
.L_51:
        /*00d8*/ 	.byte	0x04, 0x17
        /*00da*/ 	.short	(.L_53 - .L_52)
.L_52:
        /*00dc*/ 	.word	0x00000000
        /*00e0*/ 	.short	0x0001
        /*00e2*/ 	.short	0x0008
        /*00e4*/ 	.byte	0x00, 0xf5, 0x21, 0x00


	//----- nvinfo : EIATTR_KPARAM_INFO
	.align		4
.L_53:
        /*00e8*/ 	.byte	0x04, 0x17
        /*00ea*/ 	.short	(.L_55 - .L_54)
.L_54:
        /*00ec*/ 	.word	0x00000000
        /*00f0*/ 	.short	0x0000
        /*00f2*/ 	.short	0x0000
        /*00f4*/ 	.byte	0x00, 0xf5, 0x21, 0x00


	//----- nvinfo : EIATTR_SPARSE_MMA_MASK
	.align		4
.L_55:
        /*00f8*/ 	.byte	0x03, 0x50
        /*00fa*/ 	.short	0x0000


	//----- nvinfo : EIATTR_MAXREG_COUNT
	.align		4
        /*00fc*/ 	.byte	0x03, 0x1b
        /*00fe*/ 	.short	0x00ff


	//----- nvinfo : EIATTR_MERCURY_ISA_VERSION
	.align		4
        /*0100*/ 	.byte	0x03, 0x5f
        /*0102*/ 	.short	0x0101


	//----- nvinfo : EIATTR_VRC_CTA_INIT_COUNT
	.align		4
        /*0104*/ 	.byte	0x02, 0x4a
	.zero		1
	.zero		1


	//----- nvinfo : EIATTR_EXIT_INSTR_OFFSETS
	.align		4
        /*0108*/ 	.byte	0x04, 0x1c
        /*010a*/ 	.short	(.L_57 - .L_56)


	//   ....[0]....
.L_56:
        /*010c*/ 	.word	0x00000460


	//----- nvinfo : EIATTR_CBANK_PARAM_SIZE
	.align		4
.L_57:
        /*0110*/ 	.byte	0x03, 0x19
        /*0112*/ 	.short	0x0070


	//----- nvinfo : EIATTR_PARAM_CBANK
	.align		4
        /*0114*/ 	.byte	0x04, 0x0a
        /*0116*/ 	.short	(.L_59 - .L_58)
	.align		4
.L_58:
        /*0118*/ 	.word	index@(.nv.constant0.mesh_to_particles_3d)
        /*011c*/ 	.short	0x0380
        /*011e*/ 	.short	0x0070


	//----- nvinfo : EIATTR_SW_WAR
	.align		4
.L_59:
        /*0120*/ 	.byte	0x04, 0x36
        /*0122*/ 	.short	(.L_61 - .L_60)
.L_60:
        /*0124*/ 	.word	0x00000008
.L_61:


//--------------------- .nv.info.field_to_particles_3d --------------------------
	.section	.nv.info.field_to_particles_3d,"",@"SHT_CUDA_INFO"
	.sectionflags	@""
	.align	4


	//----- nvinfo : EIATTR_CUDA_API_VERSION
	.align		4
        /*0000*/ 	.byte	0x04, 0x37
        /*0002*/ 	.short	(.L_63 - .L_62)
.L_62:
        /*0004*/ 	.word	0x00000082


	//----- nvinfo : EIATTR_KPARAM_INFO
	.align		4
.L_63:
        /*0008*/ 	.byte	0x04, 0x17
        /*000a*/ 	.short	(.L_65 - .L_64)
.L_64:
        /*000c*/ 	.word	0x00000000
        /*0010*/ 	.short	0x0012
        /*0012*/ 	.short	0x0088
        /*0014*/ 	.byte	0x00, 0xf5, 0x21, 0x00


	//----- nvinfo : EIATTR_KPARAM_INFO
	.align		4
.L_65:
        /*0018*/ 	.byte	0x04, 0x17
        /*001a*/ 	.short	(.L_67 - .L_66)
.L_66:
        /*001c*/ 	.word	0x00000000
        /*0020*/ 	.short	0x0011
        /*0022*/ 	.short	0x0080
        /*0024*/ 	.byte	0x00, 0xf5, 0x21, 0x00


	//----- nvinfo : EIATTR_KPARAM_INFO
	.align		4
.L_67:
        /*0028*/ 	.byte	0x04, 0x17
        /*002a*/ 	.short	(.L_69 - .L_68)
.L_68:
        /*002c*/ 	.word	0x00000000
        /*0030*/ 	.short	0x0010
        /*0032*/ 	.short	0x0078
        /*0034*/ 	.byte	0x00, 0xf5, 0x21, 0x00


	//----- nvinfo : EIATTR_KPARAM_INFO
	.align		4
.L_69:
        /*0038*/ 	.byte	0x04, 0x17
        /*003a*/ 	.short	(.L_71 - .L_70)
.L_70:
        /*003c*/ 	.word	0x00000000
        /*0040*/ 	.short	0x000f
        /*0042*/ 	.short	0x0070
        /*0044*/ 	.byte	0x00, 0xf5, 0x21, 0x00


	//----- nvinfo : EIATTR_KPARAM_INFO
	.align		4
.L_71:
        /*0048*/ 	.byte	0x04, 0x17
        /*004a*/ 	.short	(.L_73 - .L_72)
.L_72:
        /*004c*/ 	.word	0x00000000
        /*0050*/ 	.short	0x000e
        /*0052*/ 	.short	0x0068
        /*0054*/ 	.byte	0x00, 0xf5, 0x21, 0x00


	//----- nvinfo : EIATTR_KPARAM_INFO
	.align		4
.L_73:
        /*0058*/ 	.byte	0x04, 0x17
        /*005a*/ 	.short	(.L_75 - .L_74)
.L_74:
        /*005c*/ 	.word	0x00000000
        /*0060*/ 	.short	0x000d
        /*0062*/ 	.short	0x0060
        /*0064*/ 	.byte	0x00, 0xf5, 0x21, 0x00


	//----- nvinfo : EIATTR_KPARAM_INFO
	.align		4
.L_75:
        /*0068*/ 	.byte	0x04, 0x17
        /*006a*/ 	.short	(.L_77 - .L_76)
.L_76:
        /*006c*/ 	.word	0x00000000
        /*0070*/ 	.short	0x000c
        /*0072*/ 	.short	0x0058
        /*0074*/ 	.byte	0x00, 0xf5, 0x21, 0x00


	//----- nvinfo : EIATTR_KPARAM_INFO
	.align		4
.L_77:
        /*0078*/ 	.byte	0x04, 0x17
        /*007a*/ 	.short	(.L_79 - .L_78)
.L_78:
        /*007c*/ 	.word	0x00000000
        /*0080*/ 	.short	0x000b
        /*0082*/ 	.short	0x0050
        /*0084*/ 	.byte	0x00, 0xf5, 0x21, 0x00


	//----- nvinfo : EIATTR_KPARAM_INFO
	.align		4
.L_79:
        /*0088*/ 	.byte	0x04, 0x17
        /*008a*/ 	.short	(.L_81 - .L_80)
.L_80:
        /*008c*/ 	.word	0x00000000
        /*0090*/ 	.short	0x000a
        /*0092*/ 	.short	0x0048
        /*0094*/ 	.byte	0x00, 0xf5, 0x21, 0x00


	//----- nvinfo : EIATTR_KPARAM_INFO
	.align		4
.L_81:
        /*0098*/ 	.byte	0x04, 0x17
        /*009a*/ 	.short	(.L_83 - .L_82)
.L_82:
        /*009c*/ 	.word	0x00000000
        /*00a0*/ 	.short	0x0009
        /*00a2*/ 	.short	0x0040
        /*00a4*/ 	.byte	0x00, 0xf5, 0x21, 0x00


	//----- nvinfo : EIATTR_KPARAM_INFO
	.align		4
.L_83:
        /*00a8*/ 	.byte	0x04, 0x17
        /*00aa*/ 	.short	(.L_85 - .L_84)
.L_84:
        /*00ac*/ 	.word	0x00000000
        /*00b0*/ 	.short	0x0008
        /*00b2*/ 	.short	0x0038
        /*00b4*/ 	.byte	0x00, 0xf5, 0x21, 0x00


	//----- nvinfo : EIATTR_KPARAM_INFO
	.align		4
.L_85:
        /*00b8*/ 	.byte	0x04, 0x17
        /*00ba*/ 	.short	(.L_87 - .L_86)
.L_86:
        /*00bc*/ 	.word	0x00000000
        /*00c0*/ 	.short	0x0007
        /*00c2*/ 	.short	0x0034
        /*00c4*/ 	.byte	0x00, 0xf0, 0x11, 0x00


	//----- nvinfo : EIATTR_KPARAM_INFO
	.align		4
.L_87:
        /*00c8*/ 	.byte	0x04, 0x17
        /*00ca*/ 	.short	(.L_89 - .L_88)
.L_88:
        /*00cc*/ 	.word	0x00000000
        /*00d0*/ 	.short	0x0006
        /*00d2*/ 	.short	0x0030
        /*00d4*/ 	.byte	0x00, 0xf0, 0x11, 0x00


	//----- nvinfo : EIATTR_KPARAM_INFO
	.align		4
.L_89:
        /*00d8*/ 	.byte	0x04, 0x17
        /*00da*/ 	.short	(.L_91 - .L_90)
.L_90:
        /*00dc*/ 	.word	0x00000000
        /*00e0*/ 	.short	0x0005
        /*00e2*/ 	.short	0x0028
        /*00e4*/ 	.byte	0x00, 0xf5, 0x21, 0x00


	//----- nvinfo : EIATTR_KPARAM_INFO
	.align		4
.L_91:
        /*00e8*/ 	.byte	0x04, 0x17
        /*00ea*/ 	.short	(.L_93 - .L_92)
.L_92:
        /*00ec*/ 	.word	0x00000000
        /*00f0*/ 	.short	0x0004
        /*00f2*/ 	.short	0x0020
        /*00f4*/ 	.byte	0x00, 0xf5, 0x21, 0x00


	//----- nvinfo : EIATTR_KPARAM_INFO
	.align		4
.L_93:
        /*00f8*/ 	.byte	0x04, 0x17
        /*00fa*/ 	.short	(.L_95 - .L_94)
.L_94:
        /*00fc*/ 	.word	0x00000000
        /*0100*/ 	.short	0x0003
        /*0102*/ 	.short	0x0018
        /*0104*/ 	.byte	0x00, 0xf5, 0x21, 0x00


	//----- nvinfo : EIATTR_KPARAM_INFO
	.align		4
.L_95:
        /*0108*/ 	.byte	0x04, 0x17
        /*010a*/ 	.short	(.L_97 - .L_96)
.L_96:
        /*010c*/ 	.word	0x00000000
        /*0110*/ 	.short	0x0002
        /*0112*/ 	.short	0x0010
        /*0114*/ 	.byte	0x00, 0xf5, 0x21, 0x00


	//----- nvinfo : EIATTR_KPARAM_INFO
	.align		4
.L_97:
        /*0118*/ 	.byte	0x04, 0x17
        /*011a*/ 	.short	(.L_99 - .L_98)
.L_98:
        /*011c*/ 	.word	0x00000000
        /*0120*/ 	.short	0x0001
        /*0122*/ 	.short	0x0008
        /*0124*/ 	.byte	0x00, 0xf5, 0x21, 0x00


	//----- nvinfo : EIATTR_KPARAM_INFO
	.align		4
.L_99:
        /*0128*/ 	.byte	0x04, 0x17
        /*012a*/ 	.short	(.L_101 - .L_100)
.L_100:
        /*012c*/ 	.word	0x00000000
        /*0130*/ 	.short	0x0000
        /*0132*/ 	.short	0x0000
        /*0134*/ 	.byte	0x00, 0xf5, 0x21, 0x00


	//----- nvinfo : EIATTR_SPARSE_MMA_MASK
	.align		4
.L_101:
        /*0138*/ 	.byte	0x03, 0x50
        /*013a*/ 	.short	0x0000


	//----- nvinfo : EIATTR_MAXREG_COUNT
	.align		4
        /*013c*/ 	.byte	0x03, 0x1b
        /*013e*/ 	.short	0x00ff


	//----- nvinfo : EIATTR_MERCURY_ISA_VERSION
	.align		4
        /*0140*/ 	.byte	0x03, 0x5f
        /*0142*/ 	.short	0x0101


	//----- nvinfo : EIATTR_VRC_CTA_INIT_COUNT
	.align		4
        /*0144*/ 	.byte	0x02, 0x4a
	.zero		1
	.zero		1


	//----- nvinfo : EIATTR_EXIT_INSTR_OFFSETS
	.align		4
        /*0148*/ 	.byte	0x04, 0x1c
        /*014a*/ 	.short	(.L_103 - .L_102)


	//   ....[0]....
.L_102:
        /*014c*/ 	.word	0x00000860


	//----- nvinfo : EIATTR_CBANK_PARAM_SIZE
	.align		4
.L_103:
        /*0150*/ 	.byte	0x03, 0x19
        /*0152*/ 	.short	0x0090


	//----- nvinfo : EIATTR_PARAM_CBANK
	.align		4
        /*0154*/ 	.byte	0x04, 0x0a
        /*0156*/ 	.short	(.L_105 - .L_104)
	.align		4
.L_104:
        /*0158*/ 	.word	index@(.nv.constant0.field_to_particles_3d)
        /*015c*/ 	.short	0x0380
        /*015e*/ 	.short	0x0090


	//----- nvinfo : EIATTR_SW_WAR
	.align		4
.L_105:
        /*0160*/ 	.byte	0x04, 0x36
        /*0162*/ 	.short	(.L_107 - .L_106)
.L_106:
        /*0164*/ 	.word	0x00000008
.L_107:


//--------------------- .nv.info.field_to_particles_2d --------------------------
	.section	.nv.info.field_to_particles_2d,"",@"SHT_CUDA_INFO"
	.sectionflags	@""
	.align	4


	//----- nvinfo : EIATTR_CUDA_API_VERSION
	.align		4
        /*0000*/ 	.byte	0x04, 0x37
        /*0002*/ 	.short	(.L_109 - .L_108)
.L_108:
        /*0004*/ 	.word	0x00000082


	//----- nvinfo : EIATTR_KPARAM_INFO
	.align		4
.L_109:
        /*0008*/ 	.byte	0x04, 0x17
        /*000a*/ 	.short	(.L_111 - .L_110)
.L_110:
        /*000c*/ 	.word	0x00000000
        /*0010*/ 	.short	0x000a
        /*0012*/ 	.short	0x0050
        /*0014*/ 	.byte	0x00, 0xf5, 0x21, 0x00


	//----- nvinfo : EIATTR_KPARAM_INFO
	.align		4
.L_111:
        /*0018*/ 	.byte	0x04, 0x17
        /*001a*/ 	.short	(.L_113 - .L_112)
.L_112:
        /*001c*/ 	.word	0x00000000
        /*0020*/ 	.short	0x0009
        /*0022*/ 	.short	0x0048
        /*0024*/ 	.byte	0x00, 0xf5, 0x21, 0x00


	//----- nvinfo : EIATTR_KPARAM_INFO
	.align		4
.L_113:
        /*0028*/ 	.byte	0x04, 0x17
        /*002a*/ 	.short	(.L_115 - .L_114)
.L_114:
        /*002c*/ 	.word	0x00000000
        /*0030*/ 	.short	0x0008
        /*0032*/ 	.short	0x0040
        /*0034*/ 	.byte	0x00, 0xf5, 0x21, 0x00


	//----- nvinfo : EIATTR_KPARAM_INFO
	.align		4
.L_115:
        /*0038*/ 	.byte	0x04, 0x17
        /*003a*/ 	.short	(.L_117 - .L_116)
.L_116:
        /*003c*/ 	.word	0x00000000
        /*0040*/ 	.short	0x0007
        /*0042*/ 	.short	0x0038
        /*0044*/ 	.byte	0x00, 0xf5, 0x21, 0x00


	//----- nvinfo : EIATTR_KPARAM_INFO
	.align		4
.L_117:
        /*0048*/ 	.byte	0x04, 0x17
        /*004a*/ 	.short	(.L_119 - .L_118)
.L_118:
        /*004c*/ 	.word	0x00000000
        /*0050*/ 	.short	0x0006
        /*0052*/ 	.short	0x0030
        /*0054*/ 	.byte	0x00, 0xf5, 0x21, 0x00


	//----- nvinfo : EIATTR_KPARAM_INFO
	.align		4
.L_119:
        /*0058*/ 	.byte	0x04, 0x17
        /*005a*/ 	.short	(.L_121 - .L_120)
.L_120:
        /*005c*/ 	.word	0x00000000
        /*0060*/ 	.short	0x0005
        /*0062*/ 	.short	0x0028
        /*0064*/ 	.byte	0x00, 0xf5, 0x21, 0x00


	//----- nvinfo : EIATTR_KPARAM_INFO
	.align		4
.L_121:
        /*0068*/ 	.byte	0x04, 0x17
        /*006a*/ 	.short	(.L_123 - .L_122)
.L_122:
        /*006c*/ 	.word	0x00000000
        /*0070*/ 	.short	0x0004
        /*0072*/ 	.short	0x0020
        /*0074*/ 	.byte	0x00, 0xf0, 0x11, 0x00


	//----- nvinfo : EIATTR_KPARAM_INFO
	.align		4
.L_123:
        /*0078*/ 	.byte	0x04, 0x17
        /*007a*/ 	.short	(.L_125 - .L_124)
.L_124:
        /*007c*/ 	.word	0x00000000
        /*0080*/ 	.short	0x0003
        /*0082*/ 	.short	0x0018
        /*0084*/ 	.byte	0x00, 0xf5, 0x21, 0x00


	//----- nvinfo : EIATTR_KPARAM_INFO
	.align		4
.L_125:
        /*0088*/ 	.byte	0x04, 0x17
        /*008a*/ 	.short	(.L_127 - .L_126)
.L_126:
        /*008c*/ 	.word	0x00000000
        /*0090*/ 	.short	0x0002
        /*0092*/ 	.short	0x0010
        /*0094*/ 	.byte	0x00, 0xf5, 0x21, 0x00


	//----- nvinfo : EIATTR_KPARAM_INFO
	.align		4
.L_127:
        /*0098*/ 	.byte	0x04, 0x17
        /*009a*/ 	.short	(.L_129 - .L_128)
.L_128:
        /*009c*/ 	.word	0x00000000
        /*00a0*/ 	.short	0x0001
        /*00a2*/ 	.short	0x0008
        /*00a4*/ 	.byte	0x00, 0xf5, 0x21, 0x00


	//----- nvinfo : EIATTR_KPARAM_INFO
	.align		4
.L_129:
        /*00a8*/ 	.byte	0x04, 0x17
        /*00aa*/ 	.short	(.L_131 - .L_130)
.L_130:
        /*00ac*/ 	.word	0x00000000
        /*00b0*/ 	.short	0x0000
        /*00b2*/ 	.short	0x0000
        /*00b4*/ 	.byte	0x00, 0xf5, 0x21, 0x00


	//----- nvinfo : EIATTR_SPARSE_MMA_MASK
	.align		4
.L_131:
        /*00b8*/ 	.byte	0x03, 0x50
        /*00ba*/ 	.short	0x0000


	//----- nvinfo : EIATTR_MAXREG_COUNT
	.align		4
        /*00bc*/ 	.byte	0x03, 0x1b
        /*00be*/ 	.short	0x00ff


	//----- nvinfo : EIATTR_MERCURY_ISA_VERSION
	.align		4
        /*00c0*/ 	.byte	0x03, 0x5f
        /*00c2*/ 	.short	0x0101


	//----- nvinfo : EIATTR_VRC_CTA_INIT_COUNT
	.align		4
        /*00c4*/ 	.byte	0x02, 0x4a
	.zero		1
	.zero		1


	//----- nvinfo : EIATTR_EXIT_INSTR_OFFSETS
	.align		4
        /*00c8*/ 	.byte	0x04, 0x1c
        /*00ca*/ 	.short	(.L_133 - .L_132)


	//   ....[0]....
.L_132:
        /*00cc*/ 	.word	0x000003d0


	//----- nvinfo : EIATTR_CBANK_PARAM_SIZE
	.align		4
.L_133:
        /*00d0*/ 	.byte	0x03, 0x19
        /*00d2*/ 	.short	0x0058


	//----- nvinfo : EIATTR_PARAM_CBANK
	.align		4
        /*00d4*/ 	.byte	0x04, 0x0a
        /*00d6*/ 	.short	(.L_135 - .L_134)
	.align		4
.L_134:
        /*00d8*/ 	.word	index@(.nv.constant0.field_to_particles_2d)
        /*00dc*/ 	.short	0x0380
        /*00de*/ 	.short	0x0058


	//----- nvinfo : EIATTR_SW_WAR
	.align		4
.L_135:
        /*00e0*/ 	.byte	0x04, 0x36
        /*00e2*/ 	.short	(.L_137 - .L_136)
.L_136:
        /*00e4*/ 	.word	0x00000008
.L_137:


//--------------------- .nv.info.mesh_to_particles_2d --------------------------
	.section	.nv.info.mesh_to_particles_2d,"",@"SHT_CUDA_INFO"
	.sectionflags	@""
	.align	4


	//----- nvinfo : EIATTR_CUDA_API_VERSION
	.align		4
        /*0000*/ 	.byte	0x04, 0x37
        /*0002*/ 	.short	(.L_139 - .L_138)
.L_138:
        /*0004*/ 	.word	0x00000082


	//----- nvinfo : EIATTR_KPARAM_INFO
	.align		4
.L_139:
        /*0008*/ 	.byte	0x04, 0x17
        /*000a*/ 	.short	(.L_141 - .L_140)
.L_140:
        /*000c*/ 	.word	0x00000000
        /*0010*/ 	.short	0x0008
        /*0012*/ 	.short	0x0040
        /*0014*/ 	.byte	0x00, 0xf5, 0x21, 0x00


	//----- nvinfo : EIATTR_KPARAM_INFO
	.align		4
.L_141:
        /*0018*/ 	.byte	0x04, 0x17
        /*001a*/ 	.short	(.L_143 - .L_142)
.L_142:
        /*001c*/ 	.word	0x00000000
        /*0020*/ 	.short	0x0007
        /*0022*/ 	.short	0x0038
        /*0024*/ 	.byte	0x00, 0xf5, 0x21, 0x00


	//----- nvinfo : EIATTR_KPARAM_INFO
	.align		4
.L_143:
        /*0028*/ 	.byte	0x04, 0x17
        /*002a*/ 	.short	(.L_145 - .L_144)
.L_144:
        /*002c*/ 	.word	0x00000000
        /*0030*/ 	.short	0x0006
        /*0032*/ 	.short	0x0030
        /*0034*/ 	.byte	0x00, 0xf5, 0x21, 0x00


	//----- nvinfo : EIATTR_KPARAM_INFO
	.align		4
.L_145:
        /*0038*/ 	.byte	0x04, 0x17
        /*003a*/ 	.short	(.L_147 - .L_146)
.L_146:
        /*003c*/ 	.word	0x00000000
        /*0040*/ 	.short	0x0005
        /*0042*/ 	.short	0x0028
        /*0044*/ 	.byte	0x00, 0xf5, 0x21, 0x00


	//----- nvinfo : EIATTR_KPARAM_INFO
	.align		4
.L_147:
        /*0048*/ 	.byte	0x04, 0x17
        /*004a*/ 	.short	(.L_149 - .L_148)
.L_148:
        /*004c*/ 	.word	0x00000000
        /*0050*/ 	.short	0x0004
        /*0052*/ 	.short	0x0020
        /*0054*/ 	.byte	0x00, 0xf5, 0x21, 0x00


	//----- nvinfo : EIATTR_KPARAM_INFO
	.align		4
.L_149:
        /*0058*/ 	.byte	0x04, 0x17
        /*005a*/ 	.short	(.L_151 - .L_150)
.L_150:
        /*005c*/ 	.word	0x00000000
        /*0060*/ 	.short	0x0003
        /*0062*/ 	.short	0x0018
        /*0064*/ 	.byte	0x00, 0xf5, 0x21, 0x00


	//----- nvinfo : EIATTR_KPARAM_INFO
	.align		4
.L_151:
        /*0068*/ 	.byte	0x04, 0x17
        /*006a*/ 	.short	(.L_153 - .L_152)
.L_152:
        /*006c*/ 	.word	0x00000000
        /*0070*/ 	.short	0x0002
        /*0072*/ 	.short	0x0010
        /*0074*/ 	.byte	0x00, 0xf0, 0x11, 0x00


	//----- nvinfo : EIATTR_KPARAM_INFO
	.align		4
.L_153:
        /*0078*/ 	.byte	0x04, 0x17
        /*007a*/ 	.short	(.L_155 - .L_154)
.L_154:
        /*007c*/ 	.word	0x00000000
        /*0080*/ 	.short	0x0001
        /*0082*/ 	.short	0x0008
        /*0084*/ 	.byte	0x00, 0xf5, 0x21, 0x00


	//----- nvinfo : EIATTR_KPARAM_INFO
	.align		4
.L_155:
        /*0088*/ 	.byte	0x04, 0x17
        /*008a*/ 	.short	(.L_157 - .L_156)
.L_156:
        /*008c*/ 	.word	0x00000000
        /*0090*/ 	.short	0x0000
        /*0092*/ 	.short	0x0000
        /*0094*/ 	.byte	0x00, 0xf5, 0x21, 0x00


	//----- nvinfo : EIATTR_SPARSE_MMA_MASK
	.align		4
.L_157:
        /*0098*/ 	.byte	0x03, 0x50
        /*009a*/ 	.short	0x0000


	//----- nvinfo : EIATTR_MAXREG_COUNT
	.align		4
        /*009c*/ 	.byte	0x03, 0x1b
        /*009e*/ 	.short	0x00ff


	//----- nvinfo : EIATTR_MERCURY_ISA_VERSION
	.align		4
        /*00a0*/ 	.byte	0x03, 0x5f
        /*00a2*/ 	.short	0x0101


	//----- nvinfo : EIATTR_VRC_CTA_INIT_COUNT
	.align		4
        /*00a4*/ 	.byte	0x02, 0x4a
	.zero		1
	.zero		1


	//----- nvinfo : EIATTR_EXIT_INSTR_OFFSETS
	.align		4
        /*00a8*/ 	.byte	0x04, 0x1c
        /*00aa*/ 	.short	(.L_159 - .L_158)


	//   ....[0]....
.L_158:
        /*00ac*/ 	.word	0x000002b0


	//----- nvinfo : EIATTR_CBANK_PARAM_SIZE
	.align		4
.L_159:
        /*00b0*/ 	.byte	0x03, 0x19
        /*00b2*/ 	.short	0x0048


	//----- nvinfo : EIATTR_PARAM_CBANK
	.align		4
        /*00b4*/ 	.byte	0x04, 0x0a
        /*00b6*/ 	.short	(.L_161 - .L_160)
	.align		4
.L_160:
        /*00b8*/ 	.word	index@(.nv.constant0.mesh_to_particles_2d)
        /*00bc*/ 	.short	0x0380
        /*00be*/ 	.short	0x0048


	//----- nvinfo : EIATTR_SW_WAR
	.align		4
.L_161:
        /*00c0*/ 	.byte	0x04, 0x36
        /*00c2*/ 	.short	(.L_163 - .L_162)
.L_162:
        /*00c4*/ 	.word	0x00000008
.L_163:


//--------------------- .nv.callgraph             --------------------------
	.section	.nv.callgraph,"",@"SHT_CUDA_CALLGRAPH"
	.align	4
	.sectionentsize	8
	.align		4
        /*0000*/ 	.word	0x00000000
	.align		4
        /*0004*/ 	.word	0xffffffff
	.align		4
        /*0008*/ 	.word	0x00000000
	.align		4
        /*000c*/ 	.word	0xfffffffe
	.align		4
        /*0010*/ 	.word	0x00000000
	.align		4
        /*0014*/ 	.word	0xfffffffd
	.align		4
        /*0018*/ 	.word	0x00000000
	.align		4
        /*001c*/ 	.word	0xfffffffc


//--------------------- .text.mesh_to_particles_3d --------------------------
	.section	.text.mesh_to_particles_3d,"ax",@progbits
	.align	128
        .global         mesh_to_particles_3d
        .type           mesh_to_particles_3d,@function
        .size           mesh_to_particles_3d,(.L_x_4 - mesh_to_particles_3d)
        .other          mesh_to_particles_3d,@"STO_CUDA_ENTRY STV_DEFAULT"
mesh_to_particles_3d:
.text.mesh_to_particles_3d:
[----:B------:R-:W-:Y:S01]  /*0000*/  LDC R1, c[0x0][0x37c] ;  /* 0x0000df00ff017b82 */ /* 0x000fe20000000800 */
[----:B------:R-:W0:Y:S01]  /*0010*/  S2R R0, SR_TID.Y ;  /* 0x0000000000007919 */ /* 0x000e220000002200 */
[----:B------:R-:W1:Y:S06]  /*0020*/  LDCU UR7, c[0x0][0x360] ;  /* 0x00006c00ff0777ac */ /* 0x000e6c0008000800 */
[----:B------:R-:W0:Y:S01]  /*0030*/  S2UR UR6, SR_CTAID.X ;  /* 0x00000000000679c3 */ /* 0x000e220000002500 */
[----:B------:R-:W1:Y:S01]  /*0040*/  S2R R4, SR_TID.X ;  /* 0x0000000000047919 */ /* 0x000e620000002100 */
[----:B------:R-:W2:Y:S06]  /*0050*/  LDCU.64 UR4, c[0x0][0x358] ;  /* 0x00006b00ff0477ac */ /* 0x000eac0008000a00 */
[----:B------:R-:W0:Y:S08]  /*0060*/  LDC R19, c[0x0][0x364] ;  /* 0x0000d900ff137b82 */ /* 0x000e300000000800 */
[----:B------:R-:W3:Y:S08]  /*0070*/  LDC.64 R2, c[0x0][0x3d8] ;  /* 0x0000f600ff027b82 */ /* 0x000ef00000000a00 */
[----:B------:R-:W4:Y:S08]  /*0080*/  LDC.64 R10, c[0x0][0x3e0] ;  /* 0x0000f800ff0a7b82 */ /* 0x000f300000000a00 */
[----:B------:R-:W5:Y:S01]  /*0090*/  LDC.64 R12, c[0x0][0x3e8] ;  /* 0x0000fa00ff0c7b82 */ /* 0x000f620000000a00 */
[----:B0-----:R-:W-:-:S04]  /*00a0*/  IMAD R19, R19, UR6, R0 ;  /* 0x0000000613137c24 */ /* 0x001fc8000f8e0200 */
[----:B-1----:R-:W-:-:S03]  /*00b0*/  IMAD R19, R19, UR7, R4 ;  /* 0x0000000713137c24 */ /* 0x002fc6000f8e0204 */
[----:B------:R-:W0:Y:S01]  /*00c0*/  LDC.64 R8, c[0x0][0x390] ;  /* 0x0000e400ff087b82 */ /* 0x000e220000000a00 */
[----:B---3--:R-:W-:-:S06]  /*00d0*/  IMAD.WIDE R2, R19, 0x4, R2 ;  /* 0x0000000413027825 */ /* 0x008fcc00078e0202 */
[----:B--2---:R-:W2:Y:S01]  /*00e0*/  LDG.E R3, desc[UR4][R2.64] ;  /* 0x0000000402037981 */ /* 0x004ea2000c1e1900 */
[C---:B----4-:R-:W-:Y:S01]  /*00f0*/  IMAD.WIDE R10, R19.reuse, 0x4, R10 ;  /* 0x00000004130a7825 */ /* 0x050fe200078e020a */
[----:B------:R-:W1:Y:S05]  /*0100*/  LDC.64 R26, c[0x0][0x3a8] ;  /* 0x0000ea00ff1a7b82 */ /* 0x000e6a0000000a00 */
[----:B------:R-:W2:Y:S01]  /*0110*/  LDG.E R10, desc[UR4][R10.64] ;  /* 0x000000040a0a7981 */ /* 0x000ea2000c1e1900 */
[----:B-----5:R-:W-:Y:S02]  /*0120*/  IMAD.WIDE R12, R19, 0x4, R12 ;  /* 0x00000004130c7825 */ /* 0x020fe400078e020c */
[----:B------:R-:W3:Y:S04]  /*0130*/  LDC.64 R4, c[0x0][0x388] ;  /* 0x0000e200ff047b82 */ /* 0x000ee80000000a00 */
[----:B------:R-:W4:Y:S04]  /*0140*/  LDG.E R12, desc[UR4][R12.64] ;  /* 0x000000040c0c7981 */ /* 0x000f28000c1e1900 */
[----:B------:R-:W5:Y:S01]  /*0150*/  LDC.64 R6, c[0x0][0x398] ;  /* 0x0000e600ff067b82 */ /* 0x000f620000000a00 */
[----:B0-----:R-:W-:-:S02]  /*0160*/  IMAD R9, R8, R9, RZ ;  /* 0x0000000908097224 */ /* 0x001fc400078e02ff */
[----:B-1----:R-:W-:-:S05]  /*0170*/  IMAD.WIDE R26, R19, 0x8, R26 ;  /* 0x00000008131a7825 */ /* 0x002fca00078e021a */
[----:B------:R-:W0:Y:S01]  /*0180*/  LDC.64 R22, c[0x0][0x3b0] ;  /* 0x0000ec00ff167b82 */ /* 0x000e220000000a00 */
[----:B------:R-:W3:Y:S07]  /*0190*/  LDG.E.64 R26, desc[UR4][R26.64] ;  /* 0x000000041a1a7981 */ /* 0x000eee000c1e1b00 */
[----:B------:R-:W1:Y:S01]  /*01a0*/  LDC.64 R16, c[0x0][0x3b8] ;  /* 0x0000ee00ff107b82 */ /* 0x000e620000000a00 */
[----:B-----5:R-:W-:-:S06]  /*01b0*/  IMAD.WIDE R24, R19, 0x8, R6 ;  /* 0x0000000813187825 */ /* 0x020fcc00078e0206 */
[----:B------:R-:W5:Y:S01]  /*01c0*/  LDG.E.64 R24, desc[UR4][R24.64] ;  /* 0x0000000418187981 */ /* 0x000f62000c1e1b00 */
[----:B--2---:R-:W-:-:S04]  /*01d0*/  IMAD R0, R3, R8, R10 ;  /* 0x0000000803007224 */ /* 0x004fc800078e020a */
[----:B----4-:R-:W-:Y:S02]  /*01e0*/  IMAD R15, R12, R9, R0 ;  /* 0x000000090c0f7224 */ /* 0x010fe400078e0200 */
[----:B------:R-:W2:Y:S02]  /*01f0*/  LDC.64 R12, c[0x0][0x3c8] ;  /* 0x0000f200ff0c7b82 */ /* 0x000ea40000000a00 */
[----:B---3--:R-:W-:-:S05]  /*0200*/  IMAD.WIDE R4, R15, 0x8, R4 ;  /* 0x000000080f047825 */ /* 0x008fca00078e0204 */
[----:B------:R-:W3:Y:S01]  /*0210*/  LDG.E.64 R2, desc[UR4][R4.64+0x8] ;  /* 0x0000080404027981 */ /* 0x000ee2000c1e1b00 */
[----:B------:R-:W4:Y:S03]  /*0220*/  LDC.64 R14, c[0x0][0x3a0] ;  /* 0x0000e800ff0e7b82 */ /* 0x000f260000000a00 */
[----:B------:R-:W5:Y:S01]  /*0230*/  LDG.E.64 R6, desc[UR4][R4.64] ;  /* 0x0000000404067981 */ /* 0x000f62000c1e1b00 */
[----:B------:R-:W-:-:S05]  /*0240*/  IMAD.WIDE R20, R8, 0x8, R4 ;  /* 0x0000000808147825 */ /* 0x000fca00078e0204 */
[----:B------:R-:W5:Y:S01]  /*0250*/  LDG.E.64 R10, desc[UR4][R20.64] ;  /* 0x00000004140a7981 */ /* 0x000f62000c1e1b00 */
[----:B----4-:R-:W-:-:S06]  /*0260*/  IMAD.WIDE R14, R19, 0x8, R14 ;  /* 0x00000008130e7825 */ /* 0x010fcc00078e020e */
[----:B------:R-:W4:Y:S01]  /*0270*/  LDG.E.64 R14, desc[UR4][R14.64] ;  /* 0x000000040e0e7981 */ /* 0x000f22000c1e1b00 */
[----:B0-----:R-:W-:-:S04]  /*0280*/  IMAD.WIDE R22, R19, 0x8, R22 ;  /* 0x0000000813167825 */ /* 0x001fc800078e0216 */
[----:B-1----:R-:W-:Y:S02]  /*0290*/  IMAD.WIDE R16, R19, 0x8, R16 ;  /* 0x0000000813107825 */ /* 0x002fe400078e0210 */
[----:B------:R-:W4:Y:S02]  /*02a0*/  LDG.E.64 R22, desc[UR4][R22.64] ;  /* 0x0000000416167981 */ /* 0x000f24000c1e1b00 */
[----:B------:R-:W-:Y:S02]  /*02b0*/  IMAD.WIDE R28, R9, 0x8, R4 ;  /* 0x00000008091c7825 */ /* 0x000fe400078e0204 */
[----:B------:R-:W4:Y:S02]  /*02c0*/  LDG.E.64 R4, desc[UR4][R16.64] ;  /* 0x0000000410047981 */ /* 0x000f24000c1e1b00 */
[----:B--2---:R-:W-:-:S04]  /*02d0*/  IMAD.WIDE R12, R19, 0x8, R12 ;  /* 0x00000008130c7825 */ /* 0x004fc800078e020c */
[----:B------:R-:W-:Y:S02]  /*02e0*/  IMAD.WIDE R8, R8, 0x8, R28 ;  /* 0x0000000808087825 */ /* 0x000fe400078e021c */
[----:B------:R-:W2:Y:S04]  /*02f0*/  LDG.E.64 R12, desc[UR4][R12.64] ;  /* 0x000000040c0c7981 */ /* 0x000ea8000c1e1b00 */
[----:B------:R-:W2:Y:S04]  /*0300*/  LDG.E.64 R16, desc[UR4][R28.64] ;  /* 0x000000041c107981 */ /* 0x000ea8000c1e1b00 */
[----:B------:R-:W2:Y:S01]  /*0310*/  LDG.E.64 R28, desc[UR4][R28.64+0x8] ;  /* 0x000008041c1c7981 */ /* 0x000ea2000c1e1b00 */
[----:B---3--:R-:W-:Y:S01]  /*0320*/  DMUL R26, R26, R2 ;  /* 0x000000021a1a7228 */ /* 0x008fe20000000000 */
[----:B------:R-:W0:Y:S07]  /*0330*/  LDC.64 R2, c[0x0][0x3c0] ;  /* 0x0000f000ff027b82 */ /* 0x000e2e0000000a00 */
[----:B-----5:R-:W-:Y:S01]  /*0340*/  DFMA R6, R24, R6, R26 ;  /* 0x000000061806722b */ /* 0x020fe2000000001a */
[----:B------:R4:W3:Y:S01]  /*0350*/  LDG.E.64 R24, desc[UR4][R20.64+0x8] ;  /* 0x0000080414187981 */ /* 0x0008e2000c1e1b00 */
[----:B------:R-:W1:Y:S01]  /*0360*/  LDC.64 R26, c[0x0][0x3d0] ;  /* 0x0000f400ff1a7b82 */ /* 0x000e620000000a00 */
[----:B0-----:R-:W-:-:S05]  /*0370*/  IMAD.WIDE R2, R19, 0x8, R2 ;  /* 0x0000000813027825 */ /* 0x001fca00078e0202 */
[----:B----4-:R-:W-:Y:S01]  /*0380*/  DFMA R20, R14, R10, R6 ;  /* 0x0000000a0e14722b */ /* 0x010fe20000000006 */
[----:B------:R-:W4:Y:S04]  /*0390*/  LDG.E.64 R2, desc[UR4][R2.64] ;  /* 0x0000000402027981 */ /* 0x000f28000c1e1b00 */
[----:B------:R-:W4:Y:S01]  /*03a0*/  LDG.E.64 R6, desc[UR4][R8.64] ;  /* 0x0000000408067981 */ /* 0x000f22000c1e1b00 */
[----:B-1----:R-:W-:-:S03]  /*03b0*/  IMAD.WIDE R10, R19, 0x8, R26 ;  /* 0x00000008130a7825 */ /* 0x002fc600078e021a */
[----:B------:R-:W5:Y:S04]  /*03c0*/  LDG.E.64 R14, desc[UR4][R8.64+0x8] ;  /* 0x00000804080e7981 */ /* 0x000f68000c1e1b00 */
[----:B------:R-:W5:Y:S01]  /*03d0*/  LDG.E.64 R10, desc[UR4][R10.64] ;  /* 0x000000040a0a7981 */ /* 0x000f62000c1e1b00 */
[----:B---3--:R-:W-:-:S08]  /*03e0*/  DFMA R20, R22, R24, R20 ;  /* 0x000000181614722b */ /* 0x008fd00000000014 */
[----:B--2---:R-:W-:Y:S01]  /*03f0*/  DFMA R4, R4, R16, R20 ;  /* 0x000000100404722b */ /* 0x004fe20000000014 */
[----:B------:R-:W0:Y:S07]  /*0400*/  LDC.64 R16, c[0x0][0x380] ;  /* 0x0000e000ff107b82 */ /* 0x000e2e0000000a00 */
[----:B------:R-:W-:-:S08]  /*0410*/  DFMA R4, R12, R28, R4 ;  /* 0x0000001c0c04722b */ /* 0x000fd00000000004 */
[----:B----4-:R-:W-:-:S08]  /*0420*/  DFMA R4, R2, R6, R4 ;  /* 0x000000060204722b */ /* 0x010fd00000000004 */
[----:B-----5:R-:W-:Y:S01]  /*0430*/  DFMA R4, R10, R14, R4 ;  /* 0x0000000e0a04722b */ /* 0x020fe20000000004 */
[----:B0-----:R-:W-:-:S06]  /*0440*/  IMAD.WIDE R2, R19, 0x8, R16 ;  /* 0x0000000813027825 */ /* 0x001fcc00078e0210 */
[----:B------:R-:W-:Y:S01]  /*0450*/  STG.E.64 desc[UR4][R2.64], R4 ;  /* 0x0000000402007986 */ /* 0x000fe2000c101b04 */
[----:B------:R-:W-:Y:S05]  /*0460*/  EXIT ;  /* 0x000000000000794d */ /* 0x000fea0003800000 */
.L_x_0:
[----:B------:R-:W-:-:S00]  /*0470*/  BRA `(.L_x_0) ;  /* 0xfffffffc00fc7947 */ /* 0x000fc0000383ffff */
[----:B------:R-:W-:-:S00]  /*0480*/  NOP ;  /* 0x0000000000007918 */ /* 0x000fc00000000000 */
[----:B------:R-:W-:-:S00]  /*0490*/  NOP ;  /* 0x0000000000007918 */ /* 0x000fc00000000000 */
[----:B------:R-:W-:-:S00]  /*04a0*/  NOP ;  /* 0x0000000000007918 */ /* 0x000fc00000000000 */
[----:B------:R-:W-:-:S00]  /*04b0*/  NOP ;  /* 0x0000000000007918 */ /* 0x000fc00000000000 */
[----:B------:R-:W-:-:S00]  /*04c0*/  NOP ;  /* 0x0000000000007918 */ /* 0x000fc00000000000 */
[----:B------:R-:W-:-:S00]  /*04d0*/  NOP ;  /* 0x0000000000007918 */ /* 0x000fc00000000000 */
[----:B------:R-:W-:-:S00]  /*04e0*/  NOP ;  /* 0x0000000000007918 */ /* 0x000fc00000000000 */
[----:B------:R-:W-:-:S00]  /*04f0*/  NOP ;  /* 0x0000000000007918 */ /* 0x000fc00000000000 */
.L_x_4:


//--------------------- .text.field_to_particles_3d --------------------------
	.section	.text.field_to_particles_3d,"ax",@progbits
	.align	128
        .global         field_to_particles_3d
        .type           field_to_particles_3d,@function
        .size           field_to_particles_3d,(.L_x_5 - field_to_particles_3d)
        .other          field_to_particles_3d,@"STO_CUDA_ENTRY STV_DEFAULT"
field_to_particles_3d:
.text.field_to_particles_3d:
        /* <DEDUP_REMOVED lines=20> */
[----:B------:R-:W4:Y:S01]  /*0140*/  LDG.E R10, desc[UR4][R10.64] ;  /* 0x000000040a0a7981 */ /* 0x000f22000c1e1900 */
[----:B0-----:R-:W-:-:S03]  /*0150*/  IMAD R3, R2, R3, RZ ;  /* 0x0000000302037224 */ /* 0x001fc600078e02ff */
[----:B------:R-:W0:Y:S01]  /*0160*/  LDC.64 R12, c[0x0][0x3d8] ;  /* 0x0000f600ff0c7b82 */ /* 0x000e220000000a00 */
[----:B-1----:R-:W-:-:S05]  /*0170*/  IMAD.WIDE R4, R0, 0x8, R4 ;  /* 0x0000000800047825 */ /* 0x002fca00078e0204 */
[----:B------:R-:W5:Y:S01]  /*0180*/  LDG.E.64 R18, desc[UR4][R4.64] ;  /* 0x0000000404127981 */ /* 0x000f62000c1e1b00 */
[----:B--2---:R-:W-:Y:S02]  /*0190*/  IMAD R35, R7, R2, R8 ;  /* 0x0000000207237224 */ /* 0x004fe400078e0208 */
[----:B------:R-:W1:Y:S02]  /*01a0*/  LDC.64 R6, c[0x0][0x3b8] ;  /* 0x0000ee00ff067b82 */ /* 0x000e640000000a00 */
[----:B----4-:R-:W-:-:S06]  /*01b0*/  IMAD R35, R10, R3, R35 ;  /* 0x000000030a237224 */ /* 0x010fcc00078e0223 */
[----:B------:R-:W2:Y:S01]  /*01c0*/  LDC.64 R8, c[0x0][0x3c0] ;  /* 0x0000f000ff087b82 */ /* 0x000ea20000000a00 */
[----:B---3--:R-:W-:-:S05]  /*01d0*/  IMAD.WIDE R36, R35, 0x8, R36 ;  /* 0x0000000823247825 */ /* 0x008fca00078e0224 */
[----:B------:R-:W5:Y:S02]  /*01e0*/  LDG.E.64 R20, desc[UR4][R36.64+0x8] ;  /* 0x0000080424147981 */ /* 0x000f64000c1e1b00 */
[----:B------:R-:W3:Y:S02]  /*01f0*/  LDC.64 R10, c[0x0][0x3d0] ;  /* 0x0000f400ff0a7b82 */ /* 0x000ee40000000a00 */
[----:B------:R4:W5:Y:S01]  /*0200*/  LDG.E.64 R14, desc[UR4][R36.64] ;  /* 0x00000004240e7981 */ /* 0x000962000c1e1b00 */
[----:B-1----:R-:W-:-:S05]  /*0210*/  IMAD.WIDE R6, R0, 0x8, R6 ;  /* 0x0000000800067825 */ /* 0x002fca00078e0206 */
[----:B------:R-:W5:Y:S01]  /*0220*/  LDG.E.64 R28, desc[UR4][R6.64] ;  /* 0x00000004061c7981 */ /* 0x000f62000c1e1b00 */
[----:B------:R-:W-:-:S04]  /*0230*/  IMAD.WIDE R32, R2, 0x8, R36 ;  /* 0x0000000802207825 */ /* 0x000fc800078e0224 */
[C---:B--2---:R-:W-:Y:S01]  /*0240*/  IMAD.WIDE R8, R0.reuse, 0x8, R8 ;  /* 0x0000000800087825 */ /* 0x044fe200078e0208 */
[----:B------:R-:W2:Y:S04]  /*0250*/  LDG.E.64 R26, desc[UR4][R32.64] ;  /* 0x00000004201a7981 */ /* 0x000ea8000c1e1b00 */
[----:B------:R-:W2:Y:S01]  /*0260*/  LDG.E.64 R16, desc[UR4][R8.64] ;  /* 0x0000000408107981 */ /* 0x000ea2000c1e1b00 */
[----:B---3--:R-:W-:-:S03]  /*0270*/  IMAD.WIDE R10, R0, 0x8, R10 ;  /* 0x00000008000a7825 */ /* 0x008fc600078e020a */
[----:B------:R-:W3:Y:S01]  /*0280*/  LDG.E.64 R22, desc[UR4][R32.64+0x8] ;  /* 0x0000080420167981 */ /* 0x000ee2000c1e1b00 */
[----:B0-----:R-:W-:-:S03]  /*0290*/  IMAD.WIDE R12, R0, 0x8, R12 ;  /* 0x00000008000c7825 */ /* 0x001fc600078e020c */
[----:B------:R-:W3:Y:S01]  /*02a0*/  LDG.E.64 R24, desc[UR4][R10.64] ;  /* 0x000000040a187981 */ /* 0x000ee2000c1e1b00 */
[----:B----4-:R-:W-:-:S03]  /*02b0*/  IMAD.WIDE R36, R3, 0x8, R36 ;  /* 0x0000000803247825 */ /* 0x010fc600078e0224 */
[----:B------:R-:W4:Y:S01]  /*02c0*/  LDG.E.64 R30, desc[UR4][R12.64] ;  /* 0x000000040c1e7981 */ /* 0x000f22000c1e1b00 */
[----:B-----5:R-:W-:-:S03]  /*02d0*/  DMUL R18, R18, R20 ;  /* 0x0000001412127228 */ /* 0x020fc60000000000 */
[----:B------:R-:W4:Y:S05]  /*02e0*/  LDG.E.64 R20, desc[UR4][R36.64] ;  /* 0x0000000424147981 */ /* 0x000f2a000c1e1b00 */
[----:B------:R-:W-:Y:S01]  /*02f0*/  DFMA R18, R28, R14, R18 ;  /* 0x0000000e1c12722b */ /* 0x000fe20000000012 */
[----:B------:R-:W0:Y:S01]  /*0300*/  LDC.64 R14, c[0x0][0x3e8] ;  /* 0x0000fa00ff0e7b82 */ /* 0x000e220000000a00 */
[----:B------:R1:W5:Y:S06]  /*0310*/  LDG.E.64 R28, desc[UR4][R36.64+0x8] ;  /* 0x00000804241c7981 */ /* 0x00036c000c1e1b00 */
[----:B--2---:R-:W-:Y:S01]  /*0320*/  DFMA R26, R16, R26, R18 ;  /* 0x0000001a101a722b */ /* 0x004fe20000000012 */
[----:B------:R-:W2:Y:S08]  /*0330*/  LDC.64 R16, c[0x0][0x3e0] ;  /* 0x0000f800ff107b82 */ /* 0x000eb00000000a00 */
[----:B------:R-:W2:Y:S01]  /*0340*/  LDC.64 R18, c[0x0][0x3f0] ;  /* 0x0000fc00ff127b82 */ /* 0x000ea20000000a00 */
[----:B0-----:R-:W-:-:S05]  /*0350*/  IMAD.WIDE R14, R0, 0x8, R14 ;  /* 0x00000008000e7825 */ /* 0x001fca00078e020e */
[----:B------:R-:W5:Y:S01]  /*0360*/  LDG.E.64 R32, desc[UR4][R14.64] ;  /* 0x000000040e207981 */ /* 0x000f62000c1e1b00 */
[----:B---3--:R-:W-:Y:S01]  /*0370*/  DFMA R22, R24, R22, R26 ;  /* 0x000000161816722b */ /* 0x008fe2000000001a */
[----:B-1----:R-:W-:-:S04]  /*0380*/  IMAD.WIDE R36, R2, 0x8, R36 ;  /* 0x0000000802247825 */ /* 0x002fc800078e0224 */
[C---:B--2---:R-:W-:Y:S01]  /*0390*/  IMAD.WIDE R16, R0.reuse, 0x8, R16 ;  /* 0x0000000800107825 */ /* 0x044fe200078e0210 */
[----:B------:R-:W2:Y:S04]  /*03a0*/  LDG.E.64 R24, desc[UR4][R36.64+0x8] ;  /* 0x0000080424187981 */ /* 0x000ea8000c1e1b00 */
[----:B------:R-:W3:Y:S01]  /*03b0*/  LDG.E.64 R26, desc[UR4][R16.64] ;  /* 0x00000004101a7981 */ /* 0x000ee2000c1e1b00 */
[----:B------:R-:W-:Y:S01]  /*03c0*/  IMAD.WIDE R18, R0, 0x8, R18 ;  /* 0x0000000800127825 */ /* 0x000fe200078e0212 */
[----:B----4-:R-:W-:Y:S02]  /*03d0*/  DFMA R30, R30, R20, R22 ;  /* 0x000000141e1e722b */ /* 0x010fe40000000016 */
[----:B------:R-:W3:Y:S04]  /*03e0*/  LDG.E.64 R20, desc[UR4][R36.64] ;  /* 0x0000000424147981 */ /* 0x000ee8000c1e1b00 */
[----:B------:R-:W2:Y:S02]  /*03f0*/  LDG.E.64 R22, desc[UR4][R18.64] ;  /* 0x0000000412167981 */ /* 0x000ea4000c1e1b00 */
[----:B-----5:R-:W-:Y:S01]  /*0400*/  DFMA R32, R32, R28, R30 ;  /* 0x0000001c2020722b */ /* 0x020fe2000000001e */
[----:B------:R-:W0:Y:S08]  /*0410*/  LDC.64 R28, c[0x0][0x380] ;  /* 0x0000e000ff1c7b82 */ /* 0x000e300000000a00 */
[----:B------:R-:W1:Y:S02]  /*0420*/  LDC.64 R30, c[0x0][0x3a0] ;  /* 0x0000e800ff1e7b82 */ /* 0x000e640000000a00 */
[----:B-1----:R-:W-:Y:S01]  /*0430*/  IMAD.WIDE R30, R35, 0x8, R30 ;  /* 0x00000008231e7825 */ /* 0x002fe200078e021e */
[----:B---3--:R-:W-:-:S08]  /*0440*/  DFMA R20, R26, R20, R32 ;  /* 0x000000141a14722b */ /* 0x008fd00000000020 */
[----:B--2---:R-:W-:Y:S01]  /*0450*/  DFMA R20, R22, R24, R20 ;  /* 0x000000181614722b */ /* 0x004fe20000000014 */
[----:B0-----:R-:W-:-:S06]  /*0460*/  IMAD.WIDE R24, R0, 0x8, R28 ;  /* 0x0000000800187825 */ /* 0x001fcc00078e021c */
[----:B------:R0:W-:Y:S04]  /*0470*/  STG.E.64 desc[UR4][R24.64], R20 ;  /* 0x0000001418007986 */ /* 0x0001e8000c101b04 */
[----:B------:R-:W2:Y:S04]  /*0480*/  LDG.E.64 R22, desc[UR4][R4.64] ;  /* 0x0000000404167981 */ /* 0x000ea8000c1e1b00 */
[----:B------:R-:W2:Y:S04]  /*0490*/  LDG.E.64 R26, desc[UR4][R30.64+0x8] ;  /* 0x000008041e1a7981 */ /* 0x000ea8000c1e1b00 */
[----:B------:R-:W3:Y:S04]  /*04a0*/  LDG.E.64 R32, desc[UR4][R6.64] ;  /* 0x0000000406207981 */ /* 0x000ee8000c1e1b00 */
[----:B------:R-:W3:Y:S01]  /*04b0*/  LDG.E.64 R28, desc[UR4][R30.64] ;  /* 0x000000041e1c7981 */ /* 0x000ee2000c1e1b00 */
[----:B0-----:R-:W-:-:S03]  /*04c0*/  IMAD.WIDE R24, R2, 0x8, R30 ;  /* 0x0000000802187825 */ /* 0x001fc600078e021e */
[----:B------:R-:W4:Y:S01]  /*04d0*/  LDG.E.64 R20, desc[UR4][R8.64] ;  /* 0x0000000408147981 */ /* 0x000f22000c1e1b00 */
[----:B--2---:R-:W-:-:S03]  /*04e0*/  DMUL R22, R22, R26 ;  /* 0x0000001a16167228 */ /* 0x004fc60000000000 */
[----:B------:R-:W4:Y:S05]  /*04f0*/  LDG.E.64 R26, desc[UR4][R24.64] ;  /* 0x00000004181a7981 */ /* 0x000f2a000c1e1b00 */
[----:B---3--:R-:W-:Y:S02]  /*0500*/  DFMA R28, R32, R28, R22 ;  /* 0x0000001c201c722b */ /* 0x008fe40000000016 */
[----:B------:R-:W2:Y:S01]  /*0510*/  LDG.E.64 R22, desc[UR4][R24.64+0x8] ;  /* 0x0000080418167981 */ /* 0x000ea2000c1e1b00 */
[----:B------:R-:W-:-:S03]  /*0520*/  IMAD.WIDE R36, R3, 0x8, R30 ;  /* 0x0000000803247825 */ /* 0x000fc600078e021e */
[----:B------:R-:W3:Y:S04]  /*0530*/  LDG.E.64 R32, desc[UR4][R12.64] ;  /* 0x000000040c207981 */ /* 0x000ee8000c1e1b00 */
[----:B------:R-:W5:Y:S04]  /*0540*/  LDG.E.64 R30, desc[UR4][R36.64+0x8] ;  /* 0x00000804241e7981 */ /* 0x000f68000c1e1b00 */
[----:B------:R-:W2:Y:S01]  /*0550*/  LDG.E.64 R24, desc[UR4][R10.64] ;  /* 0x000000040a187981 */ /* 0x000ea2000c1e1b00 */
[----:B----4-:R-:W-:-:S03]  /*0560*/  DFMA R26, R20, R26, R28 ;  /* 0x0000001a141a722b */ /* 0x010fc6000000001c */
[----:B------:R0:W3:Y:S04]  /*0570*/  LDG.E.64 R20, desc[UR4][R36.64] ;  /* 0x0000000424147981 */ /* 0x0000e8000c1e1b00 */
[----:B------:R-:W5:Y:S01]  /*0580*/  LDG.E.64 R28, desc[UR4][R14.64] ;  /* 0x000000040e1c7981 */ /* 0x000f62000c1e1b00 */
[----:B0-----:R-:W-:Y:S01]  /*0590*/  IMAD.WIDE R36, R2, 0x8, R36 ;  /* 0x0000000802247825 */ /* 0x001fe200078e0224 */
[----:B--2---:R-:W-:-:S04]  /*05a0*/  DFMA R22, R24, R22, R26 ;  /* 0x000000161816722b */ /* 0x004fc8000000001a */
[----:B------:R-:W2:Y:S04]  /*05b0*/  LDG.E.64 R24, desc[UR4][R36.64+0x8] ;  /* 0x0000080424187981 */ /* 0x000ea8000c1e1b00 */
[----:B------:R-:W2:Y:S01]  /*05c0*/  LDG.E.64 R26, desc[UR4][R18.64] ;  /* 0x00000004121a7981 */ /* 0x000ea2000c1e1b00 */
[----:B---3--:R-:W-:-:S03]  /*05d0*/  DFMA R32, R32, R20, R22 ;  /* 0x000000142020722b */ /* 0x008fc60000000016 */
[----:B------:R-:W3:Y:S04]  /*05e0*/  LDG.E.64 R20, desc[UR4][R16.64] ;  /* 0x0000000410147981 */ /* 0x000ee8000c1e1b00 */
[----:B------:R-:W3:Y:S01]  /*05f0*/  LDG.E.64 R22, desc[UR4][R36.64] ;  /* 0x0000000424167981 */ /* 0x000ee2000c1e1b00 */
[----:B-----5:R-:W-:Y:S01]  /*0600*/  DFMA R28, R28, R30, R32 ;  /* 0x0000001e1c1c722b */ /* 0x020fe20000000020 */
[----:B------:R-:W0:Y:S08]  /*0610*/  LDC.64 R30, c[0x0][0x388] ;  /* 0x0000e200ff1e7b82 */ /* 0x000e300000000a00 */
[----:B------:R-:W1:Y:S01]  /*0620*/  LDC.64 R32, c[0x0][0x3a8] ;  /* 0x0000ea00ff207b82 */ /* 0x000e620000000a00 */
[----:B0-----:R-:W-:-:S04]  /*0630*/  IMAD.WIDE R30, R0, 0x8, R30 ;  /* 0x00000008001e7825 */ /* 0x001fc800078e021e */
[----:B-1----:R-:W-:Y:S01]  /*0640*/  IMAD.WIDE R32, R35, 0x8, R32 ;  /* 0x0000000823207825 */ /* 0x002fe200078e0220 */
[----:B---3--:R-:W-:-:S08]  /*0650*/  DFMA R20, R20, R22, R28 ;  /* 0x000000161414722b */ /* 0x008fd0000000001c */
[----:B--2---:R-:W-:-:S07]  /*0660*/  DFMA R20, R26, R24, R20 ;  /* 0x000000181a14722b */ /* 0x004fce0000000014 */
[----:B------:R0:W-:Y:S04]  /*0670*/  STG.E.64 desc[UR4][R30.64], R20 ;  /* 0x000000141e007986 */ /* 0x0001e8000c101b04 */
[----:B------:R-:W2:Y:S01]  /*0680*/  LDG.E.64 R4, desc[UR4][R4.64] ;  /* 0x0000000404047981 */ /* 0x000ea2000c1e1b00 */
[----:B------:R-:W-:-:S03]  /*0690*/  IMAD.WIDE R26, R2, 0x8, R32 ;  /* 0x00000008021a7825 */ /* 0x000fc600078e0220 */
[----:B------:R-:W3:Y:S04]  /*06a0*/  LDG.E.64 R6, desc[UR4][R6.64] ;  /* 0x0000000406067981 */ /* 0x000ee8000c1e1b00 */
[----:B------:R-:W3:Y:S04]  /*06b0*/  LDG.E.64 R22, desc[UR4][R32.64] ;  /* 0x0000000420167981 */ /* 0x000ee8000c1e1b00 */
[----:B0-----:R-:W2:Y:S04]  /*06c0*/  LDG.E.64 R20, desc[UR4][R32.64+0x8] ;  /* 0x0000080420147981 */ /* 0x001ea8000c1e1b00 */
[----:B------:R-:W4:Y:S04]  /*06d0*/  LDG.E.64 R8, desc[UR4][R8.64] ;  /* 0x0000000408087981 */ /* 0x000f28000c1e1b00 */
[----:B------:R-:W4:Y:S01]  /*06e0*/  LDG.E.64 R24, desc[UR4][R26.64] ;  /* 0x000000041a187981 */ /* 0x000f22000c1e1b00 */
[----:B------:R-:W-:-:S03]  /*06f0*/  IMAD.WIDE R28, R3, 0x8, R32 ;  /* 0x00000008031c7825 */ /* 0x000fc600078e0220 */
[----:B------:R-:W5:Y:S04]  /*0700*/  LDG.E.64 R10, desc[UR4][R10.64] ;  /* 0x000000040a0a7981 */ /* 0x000f68000c1e1b00 */
[----:B------:R-:W5:Y:S04]  /*0710*/  LDG.E.64 R12, desc[UR4][R12.64] ;  /* 0x000000040c0c7981 */ /* 0x000f68000c1e1b00 */
[----:B------:R-:W5:Y:S04]  /*0720*/  LDG.E.64 R26, desc[UR4][R26.64+0x8] ;  /* 0x000008041a1a7981 */ /* 0x000f68000c1e1b00 */
[----:B------:R-:W5:Y:S01]  /*0730*/  LDG.E.64 R30, desc[UR4][R28.64] ;  /* 0x000000041c1e7981 */ /* 0x000f62000c1e1b00 */
[----:B------:R-:W-:-:S03]  /*0740*/  IMAD.WIDE R2, R2, 0x8, R28 ;  /* 0x0000000802027825 */ /* 0x000fc600078e021c */
[----:B------:R-:W5:Y:S04]  /*0750*/  LDG.E.64 R14, desc[UR4][R14.64] ;  /* 0x000000040e0e7981 */ /* 0x000f68000c1e1b00 */
[----:B------:R-:W5:Y:S04]  /*0760*/  LDG.E.64 R34, desc[UR4][R28.64+0x8] ;  /* 0x000008041c227981 */ /* 0x000f68000c1e1b00 */
[----:B------:R-:W5:Y:S04]  /*0770*/  LDG.E.64 R16, desc[UR4][R16.64] ;  /* 0x0000000410107981 */ /* 0x000f68000c1e1b00 */
[----:B------:R-:W5:Y:S04]  /*0780*/  LDG.E.64 R32, desc[UR4][R2.64] ;  /* 0x0000000402207981 */ /* 0x000f68000c1e1b00 */
[----:B------:R-:W5:Y:S04]  /*0790*/  LDG.E.64 R18, desc[UR4][R18.64] ;  /* 0x0000000412127981 */ /* 0x000f68000c1e1b00 */
[----:B------:R-:W5:Y:S01]  /*07a0*/  LDG.E.64 R36, desc[UR4][R2.64+0x8] ;  /* 0x0000080402247981 */ /* 0x000f62000c1e1b00 */
[----:B--2---:R-:W-:-:S08]  /*07b0*/  DMUL R4, R4, R20 ;  /* 0x0000001404047228 */ /* 0x004fd00000000000 */
[----:B---3--:R-:W-:Y:S01]  /*07c0*/  DFMA R4, R6, R22, R4 ;  /* 0x000000160604722b */ /* 0x008fe20000000004 */
[----:B------:R-:W0:Y:S07]  /*07d0*/  LDC.64 R6, c[0x0][0x390] ;  /* 0x0000e400ff067b82 */ /* 0x000e2e0000000a00 */
[----:B----4-:R-:W-:-:S08]  /*07e0*/  DFMA R4, R8, R24, R4 ;  /* 0x000000180804722b */ /* 0x010fd00000000004 */
[----:B-----5:R-:W-:-:S08]  /*07f0*/  DFMA R4, R10, R26, R4 ;  /* 0x0000001a0a04722b */ /* 0x020fd00000000004 */
[----:B------:R-:W-:-:S08]  /*0800*/  DFMA R4, R12, R30, R4 ;  /* 0x0000001e0c04722b */ /* 0x000fd00000000004 */
[----:B------:R-:W-:-:S08]  /*0810*/  DFMA R4, R14, R34, R4 ;  /* 0x000000220e04722b */ /* 0x000fd00000000004 */
[----:B------:R-:W-:Y:S01]  /*0820*/  DFMA R4, R16, R32, R4 ;  /* 0x000000201004722b */ /* 0x000fe20000000004 */
[----:B0-----:R-:W-:-:S07]  /*0830*/  IMAD.WIDE R6, R0, 0x8, R6 ;  /* 0x0000000800067825 */ /* 0x001fce00078e0206 */
[----:B------:R-:W-:-:S07]  /*0840*/  DFMA R4, R18, R36, R4 ;  /* 0x000000241204722b */ /* 0x000fce0000000004 */
[----:B------:R-:W-:Y:S01]  /*0850*/  STG.E.64 desc[UR4][R6.64], R4 ;  /* 0x0000000406007986 */ /* 0x000fe2000c101b04 */
[----:B------:R-:W-:Y:S05]  /*0860*/  EXIT ;  /* 0x000000000000794d */ /* 0x000fea0003800000 */
.L_x_1:
        /* <DEDUP_REMOVED lines=9> */
.L_x_5:


//--------------------- .text.field_to_particles_2d --------------------------
	.section	.text.field_to_particles_2d,"ax",@progbits
	.align	128
        .global         field_to_particles_2d
        .type           field_to_particles_2d,@function
        .size           field_to_particles_2d,(.L_x_6 - field_to_particles_2d)
        .other          field_to_particles_2d,@"STO_CUDA_ENTRY STV_DEFAULT"
field_to_particles_2d:
.text.field_to_particles_2d:
        /* <DEDUP_REMOVED lines=8> */
[----:B------:R-:W4:Y:S01]  /*0080*/  LDC.64 R6, c[0x0][0x3c8] ;  /* 0x0000f200ff067b82 */ /* 0x000f220000000a00 */
[----:B0-----:R-:W-:-:S07]  /*0090*/  IMAD R0, R0, UR6, R3 ;  /* 0x0000000600007c24 */ /* 0x001fce000f8e0203 */
[----:B------:R-:W0:Y:S01]  /*00a0*/  LDC R20, c[0x0][0x3a0] ;  /* 0x0000e800ff147b82 */ /* 0x000e220000000800 */
[----:B-1----:R-:W-:-:S04]  /*00b0*/  IMAD R0, R0, UR7, R9 ;  /* 0x0000000700007c24 */ /* 0x002fc8000f8e0209 */
[----:B---3--:R-:W-:-:S03]  /*00c0*/  IMAD.WIDE R4, R0, 0x4, R4 ;  /* 0x0000000400047825 */ /* 0x008fc600078e0204 */
[----:B------:R-:W1:Y:S03]  /*00d0*/  LDC.64 R2, c[0x0][0x3b8] ;  /* 0x0000ee00ff027b82 */ /* 0x000e660000000a00 */
[----:B--2---:R-:W0:Y:S01]  /*00e0*/  LDG.E R5, desc[UR4][R4.64] ;  /* 0x0000000404057981 */ /* 0x004e22000c1e1900 */
[----:B----4-:R-:W-:-:S04]  /*00f0*/  IMAD.WIDE R6, R0, 0x4, R6 ;  /* 0x0000000400067825 */ /* 0x010fc800078e0206 */
[----:B------:R-:W2:Y:S02]  /*0100*/  LDC.64 R28, c[0x0][0x390] ;  /* 0x0000e400ff1c7b82 */ /* 0x000ea40000000a00 */
[----:B------:R-:W0:Y:S06]  /*0110*/  LDG.E R6, desc[UR4][R6.64] ;  /* 0x0000000406067981 */ /* 0x000e2c000c1e1900 */
[----:B------:R-:W3:Y:S01]  /*0120*/  LDC.64 R8, c[0x0][0x3a8] ;  /* 0x0000ea00ff087b82 */ /* 0x000ee20000000a00 */
[----:B-1----:R-:W-:-:S07]  /*0130*/  IMAD.WIDE R2, R0, 0x8, R2 ;  /* 0x0000000800027825 */ /* 0x002fce00078e0202 */
[----:B------:R-:W1:Y:S01]  /*0140*/  LDC.64 R10, c[0x0][0x3b0] ;  /* 0x0000ec00ff0a7b82 */ /* 0x000e620000000a00 */
[----:B------:R-:W4:Y:S07]  /*0150*/  LDG.E.64 R22, desc[UR4][R2.64] ;  /* 0x0000000402167981 */ /* 0x000f2e000c1e1b00 */
[----:B------:R-:W5:Y:S01]  /*0160*/  LDC.64 R18, c[0x0][0x3c0] ;  /* 0x0000f000ff127b82 */ /* 0x000f620000000a00 */
[----:B0-----:R-:W-:-:S04]  /*0170*/  IMAD R21, R6, R20, R5 ;  /* 0x0000001406157224 */ /* 0x001fc800078e0205 */
[----:B--2---:R-:W-:-:S05]  /*0180*/  IMAD.WIDE R28, R21, 0x8, R28 ;  /* 0x00000008151c7825 */ /* 0x004fca00078e021c */
[----:B------:R-:W4:Y:S01]  /*0190*/  LDG.E.64 R24, desc[UR4][R28.64+0x8] ;  /* 0x000008041c187981 */ /* 0x000f22000c1e1b00 */
[----:B---3--:R-:W-:-:S03]  /*01a0*/  IMAD.WIDE R4, R0, 0x8, R8 ;  /* 0x0000000800047825 */ /* 0x008fc600078e0208 */
[----:B------:R-:W2:Y:S04]  /*01b0*/  LDG.E.64 R8, desc[UR4][R28.64] ;  /* 0x000000041c087981 */ /* 0x000ea8000c1e1b00 */
[----:B------:R-:W2:Y:S01]  /*01c0*/  LDG.E.64 R6, desc[UR4][R4.64] ;  /* 0x0000000404067981 */ /* 0x000ea2000c1e1b00 */
[----:B-1----:R-:W-:-:S04]  /*01d0*/  IMAD.WIDE R10, R0, 0x8, R10 ;  /* 0x00000008000a7825 */ /* 0x002fc800078e020a */
[----:B------:R-:W-:Y:S01]  /*01e0*/  IMAD.WIDE R12, R20, 0x8, R28 ;  /* 0x00000008140c7825 */ /* 0x000fe200078e021c */
[----:B------:R-:W3:Y:S04]  /*01f0*/  LDG.E.64 R14, desc[UR4][R10.64] ;  /* 0x000000040a0e7981 */ /* 0x000ee8000c1e1b00 */
[----:B------:R-:W3:Y:S01]  /*0200*/  LDG.E.64 R16, desc[UR4][R12.64] ;  /* 0x000000040c107981 */ /* 0x000ee2000c1e1b00 */
[----:B-----5:R-:W-:-:S03]  /*0210*/  IMAD.WIDE R18, R0, 0x8, R18 ;  /* 0x0000000800127825 */ /* 0x020fc600078e0212 */
[----:B------:R-:W5:Y:S01]  /*0220*/  LDG.E.64 R26, desc[UR4][R12.64+0x8] ;  /* 0x000008040c1a7981 */ /* 0x000f62000c1e1b00 */
[----:B----4-:R-:W-:-:S03]  /*0230*/  DMUL R22, R22, R24 ;  /* 0x0000001816167228 */ /* 0x010fc60000000000 */
[----:B------:R-:W5:Y:S05]  /*0240*/  LDG.E.64 R24, desc[UR4][R18.64] ;  /* 0x0000000412187981 */ /* 0x000f6a000c1e1b00 */
[----:B--2---:R-:W-:Y:S01]  /*0250*/  DFMA R22, R6, R8, R22 ;  /* 0x000000080616722b */ /* 0x004fe20000000016 */
[----:B------:R-:W0:Y:S08]  /*0260*/  LDC.64 R8, c[0x0][0x380] ;  /* 0x0000e000ff087b82 */ /* 0x000e300000000a00 */
[----:B------:R-:W1:Y:S01]  /*0270*/  LDC.64 R6, c[0x0][0x398] ;  /* 0x0000e600ff067b82 */ /* 0x000e620000000a00 */
[----:B---3--:R-:W-:Y:S01]  /*0280*/  DFMA R14, R14, R16, R22 ;  /* 0x000000100e0e722b */ /* 0x008fe20000000016 */
[----:B0-----:R-:W-:-:S04]  /*0290*/  IMAD.WIDE R16, R0, 0x8, R8 ;  /* 0x0000000800107825 */ /* 0x001fc800078e0208 */
[----:B-1----:R-:W-:-:S04]  /*02a0*/  IMAD.WIDE R22, R21, 0x8, R6 ;  /* 0x0000000815167825 */ /* 0x002fc800078e0206 */
[----:B------:R-:W-:Y:S01]  /*02b0*/  IMAD.WIDE R20, R20, 0x8, R22 ;  /* 0x0000000814147825 */ /* 0x000fe200078e0216 */
[----:B-----5:R-:W-:-:S07]  /*02c0*/  DFMA R14, R24, R26, R14 ;  /* 0x0000001a180e722b */ /* 0x020fce000000000e */
[----:B------:R0:W-:Y:S04]  /*02d0*/  STG.E.64 desc[UR4][R16.64], R14 ;  /* 0x0000000e10007986 */ /* 0x0001e8000c101b04 */
[----:B------:R-:W2:Y:S04]  /*02e0*/  LDG.E.64 R2, desc[UR4][R2.64] ;  /* 0x0000000402027981 */ /* 0x000ea8000c1e1b00 */
[----:B------:R-:W2:Y:S04]  /*02f0*/  LDG.E.64 R8, desc[UR4][R22.64+0x8] ;  /* 0x0000080416087981 */ /* 0x000ea8000c1e1b00 */
[----:B------:R-:W3:Y:S01]  /*0300*/  LDG.E.64 R4, desc[UR4][R4.64] ;  /* 0x0000000404047981 */ /* 0x000ee2000c1e1b00 */
[----:B0-----:R-:W0:Y:S03]  /*0310*/  LDC.64 R14, c[0x0][0x388] ;  /* 0x0000e200ff0e7b82 */ /* 0x001e260000000a00 */
[----:B------:R-:W3:Y:S04]  /*0320*/  LDG.E.64 R6, desc[UR4][R22.64] ;  /* 0x0000000416067981 */ /* 0x000ee8000c1e1b00 */
[----:B------:R-:W4:Y:S04]  /*0330*/  LDG.E.64 R10, desc[UR4][R10.64] ;  /* 0x000000040a0a7981 */ /* 0x000f28000c1e1b00 */
[----:B------:R-:W4:Y:S04]  /*0340*/  LDG.E.64 R12, desc[UR4][R20.64] ;  /* 0x00000004140c7981 */ /* 0x000f28000c1e1b00 */
[----:B------:R-:W5:Y:S04]  /*0350*/  LDG.E.64 R18, desc[UR4][R18.64] ;  /* 0x0000000412127981 */ /* 0x000f68000c1e1b00 */
[----:B------:R-:W5:Y:S01]  /*0360*/  LDG.E.64 R24, desc[UR4][R20.64+0x8] ;  /* 0x0000080414187981 */ /* 0x000f62000c1e1b00 */
[----:B--2---:R-:W-:-:S08]  /*0370*/  DMUL R8, R2, R8 ;  /* 0x0000000802087228 */ /* 0x004fd00000000000 */
[----:B---3--:R-:W-:-:S08]  /*0380*/  DFMA R6, R4, R6, R8 ;  /* 0x000000060406722b */ /* 0x008fd00000000008 */
[----:B----4-:R-:W-:Y:S01]  /*0390*/  DFMA R6, R10, R12, R6 ;  /* 0x0000000c0a06722b */ /* 0x010fe20000000006 */
[----:B0-----:R-:W-:-:S07]  /*03a0*/  IMAD.WIDE R2, R0, 0x8, R14 ;  /* 0x0000000800027825 */ /* 0x001fce00078e020e */
[----:B-----5:R-:W-:-:S07]  /*03b0*/  DFMA R6, R18, R24, R6 ;  /* 0x000000181206722b */ /* 0x020fce0000000006 */
[----:B------:R-:W-:Y:S01]  /*03c0*/  STG.E.64 desc[UR4][R2.64], R6 ;  /* 0x0000000602007986 */ /* 0x000fe2000c101b04 */
[----:B------:R-:W-:Y:S05]  /*03d0*/  EXIT ;  /* 0x000000000000794d */ /* 0x000fea0003800000 */
.L_x_2:
        /* <DEDUP_REMOVED lines=10> */
.L_x_6:


//--------------------- .text.mesh_to_particles_2d --------------------------
	.section	.text.mesh_to_particles_2d,"ax",@progbits
	.align	128
        .global         mesh_to_particles_2d
        .type           mesh_to_particles_2d,@function
        .size           mesh_to_particles_2d,(.L_x_7 - mesh_to_particles_2d)
        .other          mesh_to_particles_2d,@"STO_CUDA_ENTRY STV_DEFAULT"
mesh_to_particles_2d:
.text.mesh_to_particles_2d:
        /* <DEDUP_REMOVED lines=18> */
[----:B------:R-:W3:Y:S08]  /*0120*/  LDC.64 R8, c[0x0][0x398] ;  /* 0x0000e600ff087b82 */ /* 0x000ef00000000a00 */
[----:B------:R-:W4:Y:S01]  /*0130*/  LDC.64 R12, c[0x0][0x3a0] ;  /* 0x0000e800ff0c7b82 */ /* 0x000f220000000a00 */
[----:B-1----:R-:W-:-:S06]  /*0140*/  IMAD.WIDE R10, R0, 0x8, R10 ;  /* 0x00000008000a7825 */ /* 0x002fcc00078e020a */
[----:B------:R-:W5:Y:S01]  /*0150*/  LDG.E.64 R10, desc[UR4][R10.64] ;  /* 0x000000040a0a7981 */ /* 0x000f62000c1e1b00 */
[----:B------:R-:W1:Y:S01]  /*0160*/  LDC.64 R2, c[0x0][0x3b0] ;  /* 0x0000ec00ff027b82 */ /* 0x000e620000000a00 */
[----:B---3--:R-:W-:-:S06]  /*0170*/  IMAD.WIDE R8, R0, 0x8, R8 ;  /* 0x0000000800087825 */ /* 0x008fcc00078e0208 */
[----:B------:R-:W3:Y:S01]  /*0180*/  LDG.E.64 R8, desc[UR4][R8.64] ;  /* 0x0000000408087981 */ /* 0x000ee2000c1e1b00 */
[----:B----4-:R-:W-:-:S06]  /*0190*/  IMAD.WIDE R12, R0, 0x8, R12 ;  /* 0x00000008000c7825 */ /* 0x010fcc00078e020c */
[----:B------:R-:W4:Y:S01]  /*01a0*/  LDG.E.64 R12, desc[UR4][R12.64] ;  /* 0x000000040c0c7981 */ /* 0x000f22000c1e1b00 */
[----:B-1----:R-:W-:-:S06]  /*01b0*/  IMAD.WIDE R2, R0, 0x8, R2 ;  /* 0x0000000800027825 */ /* 0x002fcc00078e0202 */
[----:B------:R-:W4:Y:S01]  /*01c0*/  LDG.E.64 R2, desc[UR4][R2.64] ;  /* 0x0000000402027981 */ /* 0x000f22000c1e1b00 */
[----:B0-----:R-:W-:-:S04]  /*01d0*/  IMAD R15, R5, R14, R6 ;  /* 0x0000000e050f7224 */ /* 0x001fc800078e0206 */
[----:B--2---:R-:W-:-:S05]  /*01e0*/  IMAD.WIDE R16, R15, 0x8, R16 ;  /* 0x000000080f107825 */ /* 0x004fca00078e0210 */
[----:B------:R-:W5:Y:S01]  /*01f0*/  LDG.E.64 R6, desc[UR4][R16.64+0x8] ;  /* 0x0000080410067981 */ /* 0x000f62000c1e1b00 */
[----:B------:R-:W-:-:S03]  /*0200*/  IMAD.WIDE R18, R14, 0x8, R16 ;  /* 0x000000080e127825 */ /* 0x000fc600078e0210 */
[----:B------:R-:W3:Y:S04]  /*0210*/  LDG.E.64 R4, desc[UR4][R16.64] ;  /* 0x0000000410047981 */ /* 0x000ee8000c1e1b00 */
[----:B------:R-:W4:Y:S04]  /*0220*/  LDG.E.64 R14, desc[UR4][R18.64] ;  /* 0x00000004120e7981 */ /* 0x000f28000c1e1b00 */
[----:B------:R-:W2:Y:S01]  /*0230*/  LDG.E.64 R20, desc[UR4][R18.64+0x8] ;  /* 0x0000080412147981 */ /* 0x000ea2000c1e1b00 */
[----:B-----5:R-:W-:Y:S01]  /*0240*/  DMUL R6, R10, R6 ;  /* 0x000000060a067228 */ /* 0x020fe20000000000 */
[----:B------:R-:W0:Y:S07]  /*0250*/  LDC.64 R10, c[0x0][0x380] ;  /* 0x0000e000ff0a7b82 */ /* 0x000e2e0000000a00 */
[----:B---3--:R-:W-:-:S08]  /*0260*/  DFMA R4, R8, R4, R6 ;  /* 0x000000040804722b */ /* 0x008fd00000000006 */
[----:B----4-:R-:W-:-:S08]  /*0270*/  DFMA R4, R12, R14, R4 ;  /* 0x0000000e0c04722b */ /* 0x010fd00000000004 */
[----:B--2---:R-:W-:Y:S01]  /*0280*/  DFMA R4, R2, R20, R4 ;  /* 0x000000140204722b */ /* 0x004fe20000000004 */
[----:B0-----:R-:W-:-:S06]  /*0290*/  IMAD.WIDE R6, R0, 0x8, R10 ;  /* 0x0000000800067825 */ /* 0x001fcc00078e020a */
[----:B------:R-:W-:Y:S01]  /*02a0*/  STG.E.64 desc[UR4][R6.64], R4 ;  /* 0x0000000406007986 */ /* 0x000fe2000c101b04 */
[----:B------:R-:W-:Y:S05]  /*02b0*/  EXIT ;  /* 0x000000000000794d */ /* 0x000fea0003800000 */
.L_x_3:
        /* <DEDUP_REMOVED lines=12> */
.L_x_7:


//--------------------- .nv.shared.reserved.0     --------------------------
	.section	.nv.shared.reserved.0,"aw",@nobits
	.weak		__nv_reservedSMEM_offset_0_alias
	.size		__nv_reservedSMEM_offset_0_alias, 0, 64
	.other		__nv_reservedSMEM_offset_0_alias,@"STO_CUDA_RESERVED_SHARED STV_DEFAULT"
__nv_reservedSMEM_offset_0_alias:
	.zero		0
	.zero		64


//--------------------- .nv.constant0.mesh_to_particles_3d --------------------------
	.section	.nv.constant0.mesh_to_particles_3d,"a",@progbits
	.sectionflags	@""
	.align	4
.nv.constant0.mesh_to_particles_3d:
	.zero		1008


//--------------------- .nv.constant0.field_to_particles_3d --------------------------
	.section	.nv.constant0.field_to_particles_3d,"a",@progbits
	.sectionflags	@""
	.align	4
.nv.constant0.field_to_particles_3d:
	.zero		1040


//--------------------- .nv.constant0.field_to_particles_2d --------------------------
	.section	.nv.constant0.field_to_particles_2d,"a",@progbits
	.sectionflags	@""
	.align	4
.nv.constant0.field_to_particles_2d:
	.zero		984


//--------------------- .nv.constant0.mesh_to_particles_2d --------------------------
	.section	.nv.constant0.mesh_to_particles_2d,"a",@progbits
	.sectionflags	@""
	.align	4
.nv.constant0.mesh_to_particles_2d:
	.zero		968


//--------------------- SYMBOLS --------------------------

	.type		.nv.reservedSmem.offset0,@object
	.size		.nv.reservedSmem.offset0,0x4
